// auto-generated by cutlass_sweep.gemm — config: {"arch": "sm_90", "cluster_m": 1, "cluster_n": 2, "dtype": "fp32", "dtype_b": "fp32", "layout": "nt", "stages": 0, "tile_k": 32, "tile_m": 64, "tile_n": 256}
#include "cutlass/cutlass.h"
#include "cutlass/gemm/collective/collective_builder.hpp"
#include "cutlass/gemm/device/gemm_universal_adapter.h"
#include "cutlass/gemm/kernel/gemm_universal.hpp"
#include "cutlass/epilogue/collective/collective_builder.hpp"

using ElemA = float;
using ElemB = float;
using ElemCD = float;
using Acc  = float;
using TileShape    = cute::Shape<cute::_64, cute::_256, cute::_32>;
using ClusterShape = cute::Shape<cute::_1, cute::_2, cute::_1>;

using CollectiveEpilogue = typename cutlass::epilogue::collective::CollectiveBuilder<
    cutlass::arch::Sm90, cutlass::arch::OpClassTensorOp,
    TileShape, ClusterShape,
    cutlass::epilogue::collective::EpilogueTileAuto,
    Acc, Acc,
    ElemCD, cutlass::layout::RowMajor, 128 / cutlass::sizeof_bits<ElemCD>::value,
    ElemCD, cutlass::layout::RowMajor, 128 / cutlass::sizeof_bits<ElemCD>::value,
    cutlass::epilogue::collective::EpilogueScheduleAuto
  >::CollectiveOp;

using CollectiveMainloop = typename cutlass::gemm::collective::CollectiveBuilder<
    cutlass::arch::Sm90, cutlass::arch::OpClassTensorOp,
    ElemA, cutlass::layout::RowMajor, 128 / cutlass::sizeof_bits<ElemA>::value,
    ElemB, cutlass::layout::ColumnMajor, 128 / cutlass::sizeof_bits<ElemB>::value,
    Acc,
    TileShape, ClusterShape,
    cutlass::gemm::collective::StageCountAutoCarveout<static_cast<int>(sizeof(typename CollectiveEpilogue::SharedStorage))>,
    cutlass::gemm::collective::KernelScheduleAuto
  >::CollectiveOp;

using GemmKernel = cutlass::gemm::kernel::GemmUniversal<
    cute::Shape<int,int,int,int>,
    CollectiveMainloop,
    CollectiveEpilogue
>;
using Gemm = cutlass::gemm::device::GemmUniversalAdapter<GemmKernel>;

// Force the device kernel symbol into the cubin without needing a host main.
auto* _anchor = &cutlass::device_kernel<GemmKernel>;


// ===== COMPILED SASS (sm_90a) =====

	.target	sm_90a

	.elftype	@"ET_EXEC"


//--------------------- .note.nv.tkinfo           --------------------------
	.section	.note.nv.tkinfo,"",@"SHT_NOTE"
	.sectionflags	@"SHF_NOTE_NV_TKINFO"
	.tkinfo
        /*0018*/ 	.word	0x00000002
        /*0030*/ 	.string	""
        /*0030*/ 	.string	"ptxas"
        /*0030*/ 	.string	"Cuda compilation tools, release 13.0, V13.0.88"
        /*0030*/ 	.string	"Build cuda_13.0.r13.0/compiler.36424714_0"
        /*0030*/ 	.string	"-arch sm_90a -m 64 "



//--------------------- .note.nv.cuinfo           --------------------------
	.section	.note.nv.cuinfo,"",@"SHT_NOTE"
	.sectionflags	@"SHF_NOTE_NV_CUINFO"
        /*0018*/ 	.short	0x0002
        /*001a*/ 	.short	0x005a
        /*001c*/ 	.short	0x0082
	.zero		2


//--------------------- .nv.info                  --------------------------
	.section	.nv.info,"",@"SHT_CUDA_INFO"
	.align	4


	//----- nvinfo : EIATTR_REGCOUNT
	.align		4
        /*0000*/ 	.byte	0x04, 0x2f
        /*0002*/ 	.short	(.L_15 - .L_14)
	.align		4
.L_14:
        /*0004*/ 	.word	index@(_ZN7cutlass13device_kernelINS_4gemm6kernel13GemmUniversalIN4cute5tupleIJiiiiEEENS1_10collective13CollectiveMmaINS1_34MainloopSm90TmaGmmaWarpSpecializedILi5ENS5_IJNS4_1CILi1EEENSA_ILi2EEESB_EEENS1_32KernelTmaWarpSpecializedPingpongEEENS5_IJNSA_ILi64EEENSA_ILi256EEENSA_ILi32EEEEEEfNS5_IJlSB_lEEEfSK_NS4_8TiledMMAINS4_8MMA_AtomIJNS4_4SM904GMMA30MMA_64x256x8_F32TF32TF32_SS_TNILNSO_7ScaleInE1ELSQ_1EEEEEENS4_6LayoutINS5_IJSB_SB_SB_EEENS5_IJNSA_ILi0EEESV_SV_EEEEENS5_IJNS4_10UnderscoreESY_SY_EEEEENS4_23SM90_TMA_LOAD_MULTICASTENS4_14ComposedLayoutINS4_7SwizzleILi3ELi4ELi3EEENS4_18smem_ptr_flag_bitsILi32EEENST_INS5_IJNSA_ILi8EEESI_EEENS5_IJSI_SB_EEEEEEEvNS4_8identityENS4_13SM90_TMA_LOADES1B_vS1C_EENS_8epilogue10collective6detail29Sm90TmaWarpSpecializedAdapterINS1G_15DefaultEpilogueIfSK_SK_NS1F_6thread17LinearCombinationIfLi1EffLNS1K_9ScaleType4KindE0ELNS_15FloatRoundStyleE2EfEENS1_15EpilogueDefaultEEEEEvvEEEEvNT_6ParamsE)
        /*0008*/ 	.word	0x000000a8


	//----- nvinfo : EIATTR_FRAME_SIZE
	.align		4
.L_15:
        /*000c*/ 	.byte	0x04, 0x11
        /*000e*/ 	.short	(.L_17 - .L_16)
	.align		4
.L_16:
        /*0010*/ 	.word	index@(_ZN7cutlass13device_kernelINS_4gemm6kernel13GemmUniversalIN4cute5tupleIJiiiiEEENS1_10collective13CollectiveMmaINS1_34MainloopSm90TmaGmmaWarpSpecializedILi5ENS5_IJNS4_1CILi1EEENSA_ILi2EEESB_EEENS1_32KernelTmaWarpSpecializedPingpongEEENS5_IJNSA_ILi64EEENSA_ILi256EEENSA_ILi32EEEEEEfNS5_IJlSB_lEEEfSK_NS4_8TiledMMAINS4_8MMA_AtomIJNS4_4SM904GMMA30MMA_64x256x8_F32TF32TF32_SS_TNILNSO_7ScaleInE1ELSQ_1EEEEEENS4_6LayoutINS5_IJSB_SB_SB_EEENS5_IJNSA_ILi0EEESV_SV_EEEEENS5_IJNS4_10UnderscoreESY_SY_EEEEENS4_23SM90_TMA_LOAD_MULTICASTENS4_14ComposedLayoutINS4_7SwizzleILi3ELi4ELi3EEENS4_18smem_ptr_flag_bitsILi32EEENST_INS5_IJNSA_ILi8EEESI_EEENS5_IJSI_SB_EEEEEEEvNS4_8identityENS4_13SM90_TMA_LOADES1B_vS1C_EENS_8epilogue10collective6detail29Sm90TmaWarpSpecializedAdapterINS1G_15DefaultEpilogueIfSK_SK_NS1F_6thread17LinearCombinationIfLi1EffLNS1K_9ScaleType4KindE0ELNS_15FloatRoundStyleE2EfEENS1_15EpilogueDefaultEEEEEvvEEEEvNT_6ParamsE)
        /*0014*/ 	.word	0x00000008


	//----- nvinfo : EIATTR_MIN_STACK_SIZE
	.align		4
.L_17:
        /*0018*/ 	.byte	0x04, 0x12
        /*001a*/ 	.short	(.L_19 - .L_18)
	.align		4
.L_18:
        /*001c*/ 	.word	index@(_ZN7cutlass13device_kernelINS_4gemm6kernel13GemmUniversalIN4cute5tupleIJiiiiEEENS1_10collective13CollectiveMmaINS1_34MainloopSm90TmaGmmaWarpSpecializedILi5ENS5_IJNS4_1CILi1EEENSA_ILi2EEESB_EEENS1_32KernelTmaWarpSpecializedPingpongEEENS5_IJNSA_ILi64EEENSA_ILi256EEENSA_ILi32EEEEEEfNS5_IJlSB_lEEEfSK_NS4_8TiledMMAINS4_8MMA_AtomIJNS4_4SM904GMMA30MMA_64x256x8_F32TF32TF32_SS_TNILNSO_7ScaleInE1ELSQ_1EEEEEENS4_6LayoutINS5_IJSB_SB_SB_EEENS5_IJNSA_ILi0EEESV_SV_EEEEENS5_IJNS4_10UnderscoreESY_SY_EEEEENS4_23SM90_TMA_LOAD_MULTICASTENS4_14ComposedLayoutINS4_7SwizzleILi3ELi4ELi3EEENS4_18smem_ptr_flag_bitsILi32EEENST_INS5_IJNSA_ILi8EEESI_EEENS5_IJSI_SB_EEEEEEEvNS4_8identityENS4_13SM90_TMA_LOADES1B_vS1C_EENS_8epilogue10collective6detail29Sm90TmaWarpSpecializedAdapterINS1G_15DefaultEpilogueIfSK_SK_NS1F_6thread17LinearCombinationIfLi1EffLNS1K_9ScaleType4KindE0ELNS_15FloatRoundStyleE2EfEENS1_15EpilogueDefaultEEEEEvvEEEEvNT_6ParamsE)
        /*0020*/ 	.word	0x00000008
.L_19:


//--------------------- .nv.compat                --------------------------
	.section	.nv.compat,"",@"SHT_CUDA_COMPAT_INFO"
	.align	4
        /*0000*/ 	.byte	0x02, 0x09, 0x01, 0x00, 0x02, 0x02, 0x04, 0x00, 0x02, 0x05, 0x05, 0x00, 0x03, 0x07, 0x01, 0x01
        /*0010*/ 	.byte	0x02, 0x03, 0x01, 0x00, 0x02, 0x06, 0x01, 0x00, 0x04, 0x0b, 0x08, 0x00, 0x00, 0x00, 0x00, 0x00
        /*0020*/ 	.byte	0x00, 0x00, 0x00, 0x00


//--------------------- .nv.info._ZN7cutlass13device_kernelINS_4gemm6kernel13GemmUniversalIN4cute5tupleIJiiiiEEENS1_10collective13CollectiveMmaINS1_34MainloopSm90TmaGmmaWarpSpecializedILi5ENS5_IJNS4_1CILi1EEENSA_ILi2EEESB_EEENS1_32KernelTmaWarpSpecializedPingpongEEENS5_IJNSA_ILi64EEENSA_ILi256EEENSA_ILi32EEEEEEfNS5_IJlSB_lEEEfSK_NS4_8TiledMMAINS4_8MMA_AtomIJNS4_4SM904GMMA30MMA_64x256x8_F32TF32TF32_SS_TNILNSO_7ScaleInE1ELSQ_1EEEEEENS4_6LayoutINS5_IJSB_SB_SB_EEENS5_IJNSA_ILi0EEESV_SV_EEEEENS5_IJNS4_10UnderscoreESY_SY_EEEEENS4_23SM90_TMA_LOAD_MULTICASTENS4_14ComposedLayoutINS4_7SwizzleILi3ELi4ELi3EEENS4_18smem_ptr_flag_bitsILi32EEENST_INS5_IJNSA_ILi8EEESI_EEENS5_IJSI_SB_EEEEEEEvNS4_8identityENS4_13SM90_TMA_LOADES1B_vS1C_EENS_8epilogue10collective6detail29Sm90TmaWarpSpecializedAdapterINS1G_15DefaultEpilogueIfSK_SK_NS1F_6thread17LinearCombinationIfLi1EffLNS1K_9ScaleType4KindE0ELNS_15FloatRoundStyleE2EfEENS1_15EpilogueDefaultEEEEEvvEEEEvNT_6ParamsE --------------------------
	.section	.nv.info._ZN7cutlass13device_kernelINS_4gemm6kernel13GemmUniversalIN4cute5tupleIJiiiiEEENS1_10collective13CollectiveMmaINS1_34MainloopSm90TmaGmmaWarpSpecializedILi5ENS5_IJNS4_1CILi1EEENSA_ILi2EEESB_EEENS1_32KernelTmaWarpSpecializedPingpongEEENS5_IJNSA_ILi64EEENSA_ILi256EEENSA_ILi32EEEEEEfNS5_IJlSB_lEEEfSK_NS4_8TiledMMAINS4_8MMA_AtomIJNS4_4SM904GMMA30MMA_64x256x8_F32TF32TF32_SS_TNILNSO_7ScaleInE1ELSQ_1EEEEEENS4_6LayoutINS5_IJSB_SB_SB_EEENS5_IJNSA_ILi0EEESV_SV_EEEEENS5_IJNS4_10UnderscoreESY_SY_EEEEENS4_23SM90_TMA_LOAD_MULTICASTENS4_14ComposedLayoutINS4_7SwizzleILi3ELi4ELi3EEENS4_18smem_ptr_flag_bitsILi32EEENST_INS5_IJNSA_ILi8EEESI_EEENS5_IJSI_SB_EEEEEEEvNS4_8identityENS4_13SM90_TMA_LOADES1B_vS1C_EENS_8epilogue10collective6detail29Sm90TmaWarpSpecializedAdapterINS1G_15DefaultEpilogueIfSK_SK_NS1F_6thread17LinearCombinationIfLi1EffLNS1K_9ScaleType4KindE0ELNS_15FloatRoundStyleE2EfEENS1_15EpilogueDefaultEEEEEvvEEEEvNT_6ParamsE,"",@"SHT_CUDA_INFO"
	.sectionflags	@""
	.align	4


	//----- nvinfo : EIATTR_CUDA_API_VERSION
	.align		4
        /*0000*/ 	.byte	0x04, 0x37
        /*0002*/ 	.short	(.L_21 - .L_20)
.L_20:
        /*0004*/ 	.word	0x00000082


	//----- nvinfo : EIATTR_KPARAM_INFO
	.align		4
.L_21:
        /*0008*/ 	.byte	0x04, 0x17
        /*000a*/ 	.short	(.L_23 - .L_22)
.L_22:
        /*000c*/ 	.word	0x00000000
        /*0010*/ 	.short	0x0000
        /*0012*/ 	.short	0x0070
        /*0014*/ 	.byte	0x00, 0xf0, 0x01, 0x10


	//----- nvinfo : EIATTR_SPARSE_MMA_MASK
	.align		4
.L_23:
        /*0018*/ 	.byte	0x03, 0x50
        /*001a*/ 	.short	0x0000


	//----- nvinfo : EIATTR_MAXREG_COUNT
	.align		4
        /*001c*/ 	.byte	0x03, 0x1b
        /*001e*/ 	.short	0x00a8


	//----- nvinfo : EIATTR_NUM_BARRIERS
	.align		4
        /*0020*/ 	.byte	0x02, 0x4c
        /*0022*/ 	.byte	0x01
	.zero		1


	//----- nvinfo : EIATTR_EXTERNS
	.align		4
        /*0024*/ 	.byte	0x04, 0x0f
        /*0026*/ 	.short	(.L_25 - .L_24)


	//   ....[0]....
	.align		4
.L_24:
        /*0028*/ 	.word	index@(__assertfail)


	//----- nvinfo : EIATTR_ANNOTATIONS
	.align		4
.L_25:
        /*002c*/ 	.byte	0x04, 0x55
        /*002e*/ 	.short	(.L_27 - .L_26)


	//   ....[0]....
.L_26:
        /*0030*/ 	.word	0x00000001
        /*0034*/ 	.byte	0x60, 0x0d, 0x00, 0x00, 0x01, 0x00, 0x00, 0x00, 0xd0, 0x86, 0x00, 0x00, 0x01, 0x00, 0x00, 0x00
        /*0044*/ 	.byte	0x50, 0x93, 0x00, 0x00


	//----- nvinfo : EIATTR_MERCURY_ISA_VERSION
	.align		4
.L_27:
        /*0048*/ 	.byte	0x03, 0x5f
        /*004a*/ 	.short	0x0101


	//----- nvinfo : EIATTR_INT_WARP_WIDE_INSTR_OFFSETS
	.align		4
        /*004c*/ 	.byte	0x04, 0x31
        /*004e*/ 	.short	(.L_29 - .L_28)


	//   ....[0]....
.L_28:
        /*0050*/ 	.word	0x000004f0


	//   ....[1]....
        /*0054*/ 	.word	0x00000530


	//   ....[2]....
        /*0058*/ 	.word	0x00000640


	//   ....[3]....
        /*005c*/ 	.word	0x00000660


	//   ....[4]....
        /*0060*/ 	.word	0x00000680


	//   ....[5]....
        /*0064*/ 	.word	0x000006a0


	//   ....[6]....
        /*0068*/ 	.word	0x00000760


	//   ....[7]....
        /*006c*/ 	.word	0x000007a0


	//   ....[8]....
        /*0070*/ 	.word	0x00002030


	//----- nvinfo : EIATTR_COOP_GROUP_MASK_REGIDS
	.align		4
.L_29:
        /*0074*/ 	.byte	0x04, 0x29
        /*0076*/ 	.short	(.L_31 - .L_30)


	//   ....[0]....
.L_30:
        /*0078*/ 	.word	0xffffffff


	//   ....[1]....
        /*007c*/ 	.word	0xffffffff


	//   ....[2]....
        /*0080*/ 	.word	0xffffffff


	//   ....[3]....
        /*0084*/ 	.word	0xffffffff


	//   ....[4]....
        /*0088*/ 	.word	0xffffffff


	//   ....[5]....
        /*008c*/ 	.word	0xffffffff


	//   ....[6]....
        /*0090*/ 	.word	0xffffffff


	//----- nvinfo : EIATTR_COOP_GROUP_INSTR_OFFSETS
	.align		4
.L_31:
        /*0094*/ 	.byte	0x04, 0x28
        /*0096*/ 	.short	(.L_33 - .L_32)


	//   ....[0]....
.L_32:
        /*0098*/ 	.word	0x00000070


	//   ....[1]....
        /*009c*/ 	.word	0x00000080


	//   ....[2]....
        /*00a0*/ 	.word	0x00000140


	//   ....[3]....
        /*00a4*/ 	.word	0x000002f0


	//   ....[4]....
        /*00a8*/ 	.word	0x00000330


	//   ....[5]....
        /*00ac*/ 	.word	0x000007f0


	//   ....[6]....
        /*00b0*/ 	.word	0x00000900


	//----- nvinfo : EIATTR_REG_RECONFIG
	.align		4
.L_33:
        /*00b4*/ 	.byte	0x01, 0x54
	.zero		2


	//----- nvinfo : EIATTR_SYSCALL_OFFSETS
	.align		4
        /*00b8*/ 	.byte	0x04, 0x46
        /*00ba*/ 	.short	(.L_35 - .L_34)


	//   ....[0]....
.L_34:
        /*00bc*/ 	.word	0x00001790


	//----- nvinfo : EIATTR_MBARRIER_INSTR_OFFSETS
	.align		4
.L_35:
        /*00c0*/ 	.byte	0x04, 0x39
        /*00c2*/ 	.short	(.L_37 - .L_36)


	//   ....[0]....
.L_36:
        /*00c4*/ 	.word	0x00000240
        /*00c8*/ 	.word	0x000000ff
        /*00cc*/ 	.word	0x00000000
        /*00d0*/ 	.short	0x0100
        /*00d2*/ 	.byte	0x08
	.zero		1


	//   ....[1]....
        /*00d4*/ 	.word	0x00000250
        /*00d8*/ 	.word	0x000000ff
        /*00dc*/ 	.word	0x00000028
        /*00e0*/ 	.short	0x0100
        /*00e2*/ 	.byte	0x08
	.zero		1


	//   ....[2]....
        /*00e4*/ 	.word	0x00000260
        /*00e8*/ 	.word	0x000000ff
        /*00ec*/ 	.word	0x00000008
        /*00f0*/ 	.short	0x0100
        /*00f2*/ 	.byte	0x08
	.zero		1


	//   ....[3]....
        /*00f4*/ 	.word	0x00000270
        /*00f8*/ 	.word	0x000000ff
        /*00fc*/ 	.word	0x00000030
        /*0100*/ 	.short	0x0100
        /*0102*/ 	.byte	0x08
	.zero		1


	//   ....[4]....
        /*0104*/ 	.word	0x00000280
        /*0108*/ 	.word	0x000000ff
        /*010c*/ 	.word	0x00000010
        /*0110*/ 	.short	0x0100
        /*0112*/ 	.byte	0x08
	.zero		1


	//   ....[5]....
        /*0114*/ 	.word	0x00000290
        /*0118*/ 	.word	0x000000ff
        /*011c*/ 	.word	0x00000038
        /*0120*/ 	.short	0x0100
        /*0122*/ 	.byte	0x08
	.zero		1


	//   ....[6]....
        /*0124*/ 	.word	0x000002a0
        /*0128*/ 	.word	0x000000ff
        /*012c*/ 	.word	0x00000018
        /*0130*/ 	.short	0x0100
        /*0132*/ 	.byte	0x08
	.zero		1


	//   ....[7]....
        /*0134*/ 	.word	0x000002b0
        /*0138*/ 	.word	0x000000ff
        /*013c*/ 	.word	0x00000040
        /*0140*/ 	.short	0x0100
        /*0142*/ 	.byte	0x08
	.zero		1


	//   ....[8]....
        /*0144*/ 	.word	0x000002c0
        /*0148*/ 	.word	0x000000ff
        /*014c*/ 	.word	0x00000020
        /*0150*/ 	.short	0x0100
        /*0152*/ 	.byte	0x08
	.zero		1


	//   ....[9]....
        /*0154*/ 	.word	0x000002d0
        /*0158*/ 	.word	0x000000ff
        /*015c*/ 	.word	0x00000048
        /*0160*/ 	.short	0x0100
        /*0162*/ 	.byte	0x08
	.zero		1


	//   ....[10]....
        /*0164*/ 	.word	0x000007d0
        /*0168*/ 	.word	0x000000ff
        /*016c*/ 	.word	0x00000080
        /*0170*/ 	.short	0x0100
        /*0172*/ 	.byte	0x08
	.zero		1


	//   ....[11]....
        /*0174*/ 	.word	0x00000860
        /*0178*/ 	.word	0x000000ff
        /*017c*/ 	.word	0x00000088
        /*0180*/ 	.short	0x0100
        /*0182*/ 	.byte	0x08
	.zero		1


	//   ....[12]....
        /*0184*/ 	.word	0x00000880
        /*0188*/ 	.word	0x000000ff
        /*018c*/ 	.word	0x00000060
        /*0190*/ 	.short	0x0100
        /*0192*/ 	.byte	0x09
	.zero		1


	//   ....[13]....
        /*0194*/ 	.word	0x00000890
        /*0198*/ 	.word	0x000000ff
        /*019c*/ 	.word	0x00000068
        /*01a0*/ 	.short	0x0100
        /*01a2*/ 	.byte	0x09
	.zero		1


	//   ....[14]....
        /*01a4*/ 	.word	0x000008a0
        /*01a8*/ 	.word	0x000000ff
        /*01ac*/ 	.word	0x00000070
        /*01b0*/ 	.short	0x0100
        /*01b2*/ 	.byte	0x09
	.zero		1


	//   ....[15]....
        /*01b4*/ 	.word	0x000008b0
        /*01b8*/ 	.word	0x000000ff
        /*01bc*/ 	.word	0x00000078
        /*01c0*/ 	.short	0x0100
        /*01c2*/ 	.byte	0x09
	.zero		1


	//   ....[16]....
        /*01c4*/ 	.word	0x00001670
        /*01c8*/ 	.word	0x0000009f
        /*01cc*/ 	.word	0x00000000
        /*01d0*/ 	.short	0x010a
        /*01d2*/ 	.byte	0x2a
	.zero		1


	//   ....[17]....
        /*01d4*/ 	.word	0x00001810
        /*01d8*/ 	.word	0x00000003
        /*01dc*/ 	.word	0x00000000
        /*01e0*/ 	.short	0x010a
        /*01e2*/ 	.byte	0x3f
	.zero		1


	//   ....[18]....
        /*01e4*/ 	.word	0x00001870
        /*01e8*/ 	.word	0x00000003
        /*01ec*/ 	.word	0x00000000
        /*01f0*/ 	.short	0x010a
        /*01f2*/ 	.byte	0x3f
	.zero		1


	//   ....[19]....
        /*01f4*/ 	.word	0x00001c00
        /*01f8*/ 	.word	0x000000ff
        /*01fc*/ 	.word	0x00000000
        /*0200*/ 	.short	0x010a
        /*0202*/ 	.byte	0x04
	.zero		1


	//   ....[20]....
        /*0204*/ 	.word	0x00001c40
        /*0208*/ 	.word	0x000000ff
        /*020c*/ 	.word	0x00000000
        /*0210*/ 	.short	0x010a
        /*0212*/ 	.byte	0x04
	.zero		1


	//   ....[21]....
        /*0214*/ 	.word	0x00001ed0
        /*0218*/ 	.word	0x00000005
        /*021c*/ 	.word	0x00000000
        /*0220*/ 	.short	0x0101
        /*0222*/ 	.byte	0x3f
	.zero		1


	//   ....[22]....
        /*0224*/ 	.word	0x00001fd0
        /*0228*/ 	.word	0x000000a0
        /*022c*/ 	.word	0x00000000
        /*0230*/ 	.short	0x0101
        /*0232*/ 	.byte	0x2d
	.zero		1


	//   ....[23]....
        /*0234*/ 	.word	0x000020d0
        /*0238*/ 	.word	0x00000003
        /*023c*/ 	.word	0x00000000
        /*0240*/ 	.short	0x0101
        /*0242*/ 	.byte	0x3f
	.zero		1


	//   ....[24]....
        /*0244*/ 	.word	0x00002190
        /*0248*/ 	.word	0x0000009f
        /*024c*/ 	.word	0x00000010
        /*0250*/ 	.short	0x010a
        /*0252*/ 	.byte	0x2a
	.zero		1


	//   ....[25]....
        /*0254*/ 	.word	0x000086f0
        /*0258*/ 	.word	0x000000a2
        /*025c*/ 	.word	0x00000000
        /*0260*/ 	.short	0x0101
        /*0262*/ 	.byte	0x2d
	.zero		1


	//   ....[26]....
        /*0264*/ 	.word	0x00009090
        /*0268*/ 	.word	0x0000000c
        /*026c*/ 	.word	0x00000028
        /*0270*/ 	.short	0x010a
        /*0272*/ 	.byte	0x3f
	.zero		1


	//   ....[27]....
        /*0274*/ 	.word	0x00009460
        /*0278*/ 	.word	0x00000004
        /*027c*/ 	.word	0x00000088
        /*0280*/ 	.short	0x0101
        /*0282*/ 	.byte	0x3f
	.zero		1


	//   ....[28]....
        /*0284*/ 	.word	0x00009be0
        /*0288*/ 	.word	0x00000007
        /*028c*/ 	.word	0x00000000
        /*0290*/ 	.short	0x010a
        /*0292*/ 	.byte	0x3f
	.zero		1


	//   ....[29]....
        /*0294*/ 	.word	0x00009c60
        /*0298*/ 	.word	0x00000009
        /*029c*/ 	.word	0x00000000
        /*02a0*/ 	.short	0x010a
        /*02a2*/ 	.byte	0x3f
	.zero		1


	//   ....[30]....
        /*02a4*/ 	.word	0x00009cf0
        /*02a8*/ 	.word	0x00000006
        /*02ac*/ 	.word	0x00000000
        /*02b0*/ 	.short	0x010a
        /*02b2*/ 	.byte	0x3f
	.zero		1


	//   ....[31]....
        /*02b4*/ 	.word	0x00009d80
        /*02b8*/ 	.word	0x00000009
        /*02bc*/ 	.word	0x00000000
        /*02c0*/ 	.short	0x010a
        /*02c2*/ 	.byte	0x3f
	.zero		1


	//   ....[32]....
        /*02c4*/ 	.word	0x00009e10
        /*02c8*/ 	.word	0x00000003
        /*02cc*/ 	.word	0x00000000
        /*02d0*/ 	.short	0x010a
        /*02d2*/ 	.byte	0x3f
	.zero		1


	//   ....[33]....
        /*02d4*/ 	.word	0x00009e70
        /*02d8*/ 	.word	0x000000a1
        /*02dc*/ 	.word	0x00000000
        /*02e0*/ 	.short	0x010a
        /*02e2*/ 	.byte	0x3f
	.zero		1


	//   ....[34]....
        /*02e4*/ 	.word	0x00009ec0
        /*02e8*/ 	.word	0x00000003
        /*02ec*/ 	.word	0x00000000
        /*02f0*/ 	.short	0x010a
        /*02f2*/ 	.byte	0x3f
	.zero		1


	//   ....[35]....
        /*02f4*/ 	.word	0x00009f20
        /*02f8*/ 	.word	0x00000005
        /*02fc*/ 	.word	0x00000000
        /*0300*/ 	.short	0x010a
        /*0302*/ 	.byte	0x3f
	.zero		1


	//   ....[36]....
        /*0304*/ 	.word	0x00009f70
        /*0308*/ 	.word	0x000000a1
        /*030c*/ 	.word	0x00000010
        /*0310*/ 	.short	0x010a
        /*0312*/ 	.byte	0x3f
	.zero		1


	//   ....[37]....
        /*0314*/ 	.word	0x0000a040
        /*0318*/ 	.word	0x0000000c
        /*031c*/ 	.word	0x00000028
        /*0320*/ 	.short	0x010a
        /*0322*/ 	.byte	0x3f
	.zero		1


	//   ....[38]....
        /*0324*/ 	.word	0x0000a110
        /*0328*/ 	.word	0x00000007
        /*032c*/ 	.word	0x00000000
        /*0330*/ 	.short	0x010a
        /*0332*/ 	.byte	0x3f
	.zero		1


	//   ....[39]....
        /*0334*/ 	.word	0x0000a160
        /*0338*/ 	.word	0x00000009
        /*033c*/ 	.word	0x00000000
        /*0340*/ 	.short	0x010a
        /*0342*/ 	.byte	0x3f
	.zero		1


	//   ....[40]....
        /*0344*/ 	.word	0x0000a1b0
        /*0348*/ 	.word	0x00000006
        /*034c*/ 	.word	0x00000000
        /*0350*/ 	.short	0x010a
        /*0352*/ 	.byte	0x3f
	.zero		1


	//   ....[41]....
        /*0354*/ 	.word	0x0000a200
        /*0358*/ 	.word	0x00000009
        /*035c*/ 	.word	0x00000000
        /*0360*/ 	.short	0x010a
        /*0362*/ 	.byte	0x3f
	.zero		1


	//----- nvinfo : EIATTR_NUM_MBARRIERS
	.align		4
.L_37:
        /*0364*/ 	.byte	0x03, 0x38
        /*0366*/ 	.short	0x0010


	//----- nvinfo : EIATTR_EXIT_INSTR_OFFSETS
	.align		4
        /*0368*/ 	.byte	0x04, 0x1c
        /*036a*/ 	.short	(.L_39 - .L_38)


	//   ....[0]....
.L_38:
        /*036c*/ 	.word	0x000013a0


	//   ....[1]....
        /*0370*/ 	.word	0x00001400


	//   ....[2]....
        /*0374*/ 	.word	0x00008d80


	//   ....[3]....
        /*0378*/ 	.word	0x00008db0


	//   ....[4]....
        /*037c*/ 	.word	0x00009e60


	//----- nvinfo : EIATTR_MAX_THREADS
	.align		4
.L_39:
        /*0380*/ 	.byte	0x04, 0x05
        /*0382*/ 	.short	(.L_41 - .L_40)
.L_40:
        /*0384*/ 	.word	0x00000180
        /*0388*/ 	.word	0x00000001
        /*038c*/ 	.word	0x00000001


	//----- nvinfo : EIATTR_CRS_STACK_SIZE
	.align		4
.L_41:
        /*0390*/ 	.byte	0x04, 0x1e
        /*0392*/ 	.short	(.L_43 - .L_42)
.L_42:
        /*0394*/ 	.word	0x00000000


	//----- nvinfo : EIATTR_CBANK_PARAM_SIZE
	.align		4
.L_43:
        /*0398*/ 	.byte	0x03, 0x19
        /*039a*/ 	.short	0x0470


	//----- nvinfo : EIATTR_PARAM_CBANK
	.align		4
        /*039c*/ 	.byte	0x04, 0x0a
        /*039e*/ 	.short	(.L_45 - .L_44)
	.align		4
.L_44:
        /*03a0*/ 	.word	index@(.nv.constant0._ZN7cutlass13device_kernelINS_4gemm6kernel13GemmUniversalIN4cute5tupleIJiiiiEEENS1_10collective13CollectiveMmaINS1_34MainloopSm90TmaGmmaWarpSpecializedILi5ENS5_IJNS4_1CILi1EEENSA_ILi2EEESB_EEENS1_32KernelTmaWarpSpecializedPingpongEEENS5_IJNSA_ILi64EEENSA_ILi256EEENSA_ILi32EEEEEEfNS5_IJlSB_lEEEfSK_NS4_8TiledMMAINS4_8MMA_AtomIJNS4_4SM904GMMA30MMA_64x256x8_F32TF32TF32_SS_TNILNSO_7ScaleInE1ELSQ_1EEEEEENS4_6LayoutINS5_IJSB_SB_SB_EEENS5_IJNSA_ILi0EEESV_SV_EEEEENS5_IJNS4_10UnderscoreESY_SY_EEEEENS4_23SM90_TMA_LOAD_MULTICASTENS4_14ComposedLayoutINS4_7SwizzleILi3ELi4ELi3EEENS4_18smem_ptr_flag_bitsILi32EEENST_INS5_IJNSA_ILi8EEESI_EEENS5_IJSI_SB_EEEEEEEvNS4_8identityENS4_13SM90_TMA_LOADES1B_vS1C_EENS_8epilogue10collective6detail29Sm90TmaWarpSpecializedAdapterINS1G_15DefaultEpilogueIfSK_SK_NS1F_6thread17LinearCombinationIfLi1EffLNS1K_9ScaleType4KindE0ELNS_15FloatRoundStyleE2EfEENS1_15EpilogueDefaultEEEEEvvEEEEvNT_6ParamsE)
        /*03a4*/ 	.short	0x0210
        /*03a6*/ 	.short	0x0470


	//----- nvinfo : EIATTR_SW_WAR
	.align		4
.L_45:
        /*03a8*/ 	.byte	0x04, 0x36
        /*03aa*/ 	.short	(.L_47 - .L_46)
.L_46:
        /*03ac*/ 	.word	0x00000008
.L_47:


//--------------------- .nv.callgraph             --------------------------
	.section	.nv.callgraph,"",@"SHT_CUDA_CALLGRAPH"
	.align	4
	.sectionentsize	8
	.align		4
        /*0000*/ 	.word	0x00000000
	.align		4
        /*0004*/ 	.word	0xffffffff
	.align		4
        /*0008*/ 	.word	index@(_ZN7cutlass13device_kernelINS_4gemm6kernel13GemmUniversalIN4cute5tupleIJiiiiEEENS1_10collective13CollectiveMmaINS1_34MainloopSm90TmaGmmaWarpSpecializedILi5ENS5_IJNS4_1CILi1EEENSA_ILi2EEESB_EEENS1_32KernelTmaWarpSpecializedPingpongEEENS5_IJNSA_ILi64EEENSA_ILi256EEENSA_ILi32EEEEEEfNS5_IJlSB_lEEEfSK_NS4_8TiledMMAINS4_8MMA_AtomIJNS4_4SM904GMMA30MMA_64x256x8_F32TF32TF32_SS_TNILNSO_7ScaleInE1ELSQ_1EEEEEENS4_6LayoutINS5_IJSB_SB_SB_EEENS5_IJNSA_ILi0EEESV_SV_EEEEENS5_IJNS4_10UnderscoreESY_SY_EEEEENS4_23SM90_TMA_LOAD_MULTICASTENS4_14ComposedLayoutINS4_7SwizzleILi3ELi4ELi3EEENS4_18smem_ptr_flag_bitsILi32EEENST_INS5_IJNSA_ILi8EEESI_EEENS5_IJSI_SB_EEEEEEEvNS4_8identityENS4_13SM90_TMA_LOADES1B_vS1C_EENS_8epilogue10collective6detail29Sm90TmaWarpSpecializedAdapterINS1G_15DefaultEpilogueIfSK_SK_NS1F_6thread17LinearCombinationIfLi1EffLNS1K_9ScaleType4KindE0ELNS_15FloatRoundStyleE2EfEENS1_15EpilogueDefaultEEEEEvvEEEEvNT_6ParamsE)
	.align		4
        /*000c*/ 	.word	index@(__assertfail)
	.align		4
        /*0010*/ 	.word	0x00000000
	.align		4
        /*0014*/ 	.word	0xfffffffe
	.align		4
        /*0018*/ 	.word	0x00000000
	.align		4
        /*001c*/ 	.word	0xfffffffd
	.align		4
        /*0020*/ 	.word	0x00000000
	.align		4
        /*0024*/ 	.word	0xfffffffc


//--------------------- .nv.constant4             --------------------------
	.section	.nv.constant4,"a",@progbits
	.align	8
	.align		8
.nv.constant4:
        /*0000*/ 	.dword	__assertfail
	.align		8
        /*0008*/ 	.dword	__unnamed_1
	.align		8
        /*0010*/ 	.dword	_ZN40_INTERNAL_b8d68d41_4_k_cu_52d92f0d_248054cuda3std3__45__cpo5beginE
	.align		8
        /*0018*/ 	.dword	_ZN40_INTERNAL_b8d68d41_4_k_cu_52d92f0d_248054cuda3std3__45__cpo3endE
	.align		8
        /*0020*/ 	.dword	_ZN40_INTERNAL_b8d68d41_4_k_cu_52d92f0d_248054cuda3std3__45__cpo6cbeginE
	.align		8
        /*0028*/ 	.dword	_ZN40_INTERNAL_b8d68d41_4_k_cu_52d92f0d_248054cuda3std3__45__cpo4cendE
	.align		8
        /*0030*/ 	.dword	_ZN40_INTERNAL_b8d68d41_4_k_cu_52d92f0d_248054cuda3std3__442_GLOBAL__N__b8d68d41_4_k_cu_52d92f0d_248056ignoreE
	.align		8
        /*0038*/ 	.dword	_ZN40_INTERNAL_b8d68d41_4_k_cu_52d92f0d_248054cuda3std3__419piecewise_constructE
	.align		8
        /*0040*/ 	.dword	_ZN40_INTERNAL_b8d68d41_4_k_cu_52d92f0d_248054cuda3std3__48in_placeE
	.align		8
        /*0048*/ 	.dword	_ZN40_INTERNAL_b8d68d41_4_k_cu_52d92f0d_248054cuda3std6ranges3__45__cpo4swapE
	.align		8
        /*0050*/ 	.dword	_ZN40_INTERNAL_b8d68d41_4_k_cu_52d92f0d_248054cuda3std6ranges3__45__cpo9iter_moveE
	.align		8
        /*0058*/ 	.dword	_ZN40_INTERNAL_b8d68d41_4_k_cu_52d92f0d_248054cute7productE
	.align		8
        /*0060*/ 	.dword	_ZN40_INTERNAL_b8d68d41_4_k_cu_52d92f0d_248054cute1_E
	.align		8
        /*0068*/ 	.dword	$str$22
	.align		8
        /*0070*/ 	.dword	$str$23


//--------------------- .text._ZN7cutlass13device_kernelINS_4gemm6kernel13GemmUniversalIN4cute5tupleIJiiiiEEENS1_10collective13CollectiveMmaINS1_34MainloopSm90TmaGmmaWarpSpecializedILi5ENS5_IJNS4_1CILi1EEENSA_ILi2EEESB_EEENS1_32KernelTmaWarpSpecializedPingpongEEENS5_IJNSA_ILi64EEENSA_ILi256EEENSA_ILi32EEEEEEfNS5_IJlSB_lEEEfSK_NS4_8TiledMMAINS4_8MMA_AtomIJNS4_4SM904GMMA30MMA_64x256x8_F32TF32TF32_SS_TNILNSO_7ScaleInE1ELSQ_1EEEEEENS4_6LayoutINS5_IJSB_SB_SB_EEENS5_IJNSA_ILi0EEESV_SV_EEEEENS5_IJNS4_10UnderscoreESY_SY_EEEEENS4_23SM90_TMA_LOAD_MULTICASTENS4_14ComposedLayoutINS4_7SwizzleILi3ELi4ELi3EEENS4_18smem_ptr_flag_bitsILi32EEENST_INS5_IJNSA_ILi8EEESI_EEENS5_IJSI_SB_EEEEEEEvNS4_8identityENS4_13SM90_TMA_LOADES1B_vS1C_EENS_8epilogue10collective6detail29Sm90TmaWarpSpecializedAdapterINS1G_15DefaultEpilogueIfSK_SK_NS1F_6thread17LinearCombinationIfLi1EffLNS1K_9ScaleType4KindE0ELNS_15FloatRoundStyleE2EfEENS1_15EpilogueDefaultEEEEEvvEEEEvNT_6ParamsE --------------------------
	.section	.text._ZN7cutlass13device_kernelINS_4gemm6kernel13GemmUniversalIN4cute5tupleIJiiiiEEENS1_10collective13CollectiveMmaINS1_34MainloopSm90TmaGmmaWarpSpecializedILi5ENS5_IJNS4_1CILi1EEENSA_ILi2EEESB_EEENS1_32KernelTmaWarpSpecializedPingpongEEENS5_IJNSA_ILi64EEENSA_ILi256EEENSA_ILi32EEEEEEfNS5_IJlSB_lEEEfSK_NS4_8TiledMMAINS4_8MMA_AtomIJNS4_4SM904GMMA30MMA_64x256x8_F32TF32TF32_SS_TNILNSO_7ScaleInE1ELSQ_1EEEEEENS4_6LayoutINS5_IJSB_SB_SB_EEENS5_IJNSA_ILi0EEESV_SV_EEEEENS5_IJNS4_10UnderscoreESY_SY_EEEEENS4_23SM90_TMA_LOAD_MULTICASTENS4_14ComposedLayoutINS4_7SwizzleILi3ELi4ELi3EEENS4_18smem_ptr_flag_bitsILi32EEENST_INS5_IJNSA_ILi8EEESI_EEENS5_IJSI_SB_EEEEEEEvNS4_8identityENS4_13SM90_TMA_LOADES1B_vS1C_EENS_8epilogue10collective6detail29Sm90TmaWarpSpecializedAdapterINS1G_15DefaultEpilogueIfSK_SK_NS1F_6thread17LinearCombinationIfLi1EffLNS1K_9ScaleType4KindE0ELNS_15FloatRoundStyleE2EfEENS1_15EpilogueDefaultEEEEEvvEEEEvNT_6ParamsE,"ax",@progbits
	.align	128
.text._ZN7cutlass13device_kernelINS_4gemm6kernel13GemmUniversalIN4cute5tupleIJiiiiEEENS1_10collective13CollectiveMmaINS1_34MainloopSm90TmaGmmaWarpSpecializedILi5ENS5_IJNS4_1CILi1EEENSA_ILi2EEESB_EEENS1_32KernelTmaWarpSpecializedPingpongEEENS5_IJNSA_ILi64EEENSA_ILi256EEENSA_ILi32EEEEEEfNS5_IJlSB_lEEEfSK_NS4_8TiledMMAINS4_8MMA_AtomIJNS4_4SM904GMMA30MMA_64x256x8_F32TF32TF32_SS_TNILNSO_7ScaleInE1ELSQ_1EEEEEENS4_6LayoutINS5_IJSB_SB_SB_EEENS5_IJNSA_ILi0EEESV_SV_EEEEENS5_IJNS4_10UnderscoreESY_SY_EEEEENS4_23SM90_TMA_LOAD_MULTICASTENS4_14ComposedLayoutINS4_7SwizzleILi3ELi4ELi3EEENS4_18smem_ptr_flag_bitsILi32EEENST_INS5_IJNSA_ILi8EEESI_EEENS5_IJSI_SB_EEEEEEEvNS4_8identityENS4_13SM90_TMA_LOADES1B_vS1C_EENS_8epilogue10collective6detail29Sm90TmaWarpSpecializedAdapterINS1G_15DefaultEpilogueIfSK_SK_NS1F_6thread17LinearCombinationIfLi1EffLNS1K_9ScaleType4KindE0ELNS_15FloatRoundStyleE2EfEENS1_15EpilogueDefaultEEEEEvvEEEEvNT_6ParamsE:
        .type           _ZN7cutlass13device_kernelINS_4gemm6kernel13GemmUniversalIN4cute5tupleIJiiiiEEENS1_10collective13CollectiveMmaINS1_34MainloopSm90TmaGmmaWarpSpecializedILi5ENS5_IJNS4_1CILi1EEENSA_ILi2EEESB_EEENS1_32KernelTmaWarpSpecializedPingpongEEENS5_IJNSA_ILi64EEENSA_ILi256EEENSA_ILi32EEEEEEfNS5_IJlSB_lEEEfSK_NS4_8TiledMMAINS4_8MMA_AtomIJNS4_4SM904GMMA30MMA_64x256x8_F32TF32TF32_SS_TNILNSO_7ScaleInE1ELSQ_1EEEEEENS4_6LayoutINS5_IJSB_SB_SB_EEENS5_IJNSA_ILi0EEESV_SV_EEEEENS5_IJNS4_10UnderscoreESY_SY_EEEEENS4_23SM90_TMA_LOAD_MULTICASTENS4_14ComposedLayoutINS4_7SwizzleILi3ELi4ELi3EEENS4_18smem_ptr_flag_bitsILi32EEENST_INS5_IJNSA_ILi8EEESI_EEENS5_IJSI_SB_EEEEEEEvNS4_8identityENS4_13SM90_TMA_LOADES1B_vS1C_EENS_8epilogue10collective6detail29Sm90TmaWarpSpecializedAdapterINS1G_15DefaultEpilogueIfSK_SK_NS1F_6thread17LinearCombinationIfLi1EffLNS1K_9ScaleType4KindE0ELNS_15FloatRoundStyleE2EfEENS1_15EpilogueDefaultEEEEEvvEEEEvNT_6ParamsE,@function
        .size           _ZN7cutlass13device_kernelINS_4gemm6kernel13GemmUniversalIN4cute5tupleIJiiiiEEENS1_10collective13CollectiveMmaINS1_34MainloopSm90TmaGmmaWarpSpecializedILi5ENS5_IJNS4_1CILi1EEENSA_ILi2EEESB_EEENS1_32KernelTmaWarpSpecializedPingpongEEENS5_IJNSA_ILi64EEENSA_ILi256EEENSA_ILi32EEEEEEfNS5_IJlSB_lEEEfSK_NS4_8TiledMMAINS4_8MMA_AtomIJNS4_4SM904GMMA30MMA_64x256x8_F32TF32TF32_SS_TNILNSO_7ScaleInE1ELSQ_1EEEEEENS4_6LayoutINS5_IJSB_SB_SB_EEENS5_IJNSA_ILi0EEESV_SV_EEEEENS5_IJNS4_10UnderscoreESY_SY_EEEEENS4_23SM90_TMA_LOAD_MULTICASTENS4_14ComposedLayoutINS4_7SwizzleILi3ELi4ELi3EEENS4_18smem_ptr_flag_bitsILi32EEENST_INS5_IJNSA_ILi8EEESI_EEENS5_IJSI_SB_EEEEEEEvNS4_8identityENS4_13SM90_TMA_LOADES1B_vS1C_EENS_8epilogue10collective6detail29Sm90TmaWarpSpecializedAdapterINS1G_15DefaultEpilogueIfSK_SK_NS1F_6thread17LinearCombinationIfLi1EffLNS1K_9ScaleType4KindE0ELNS_15FloatRoundStyleE2EfEENS1_15EpilogueDefaultEEEEEvvEEEEvNT_6ParamsE,(.L_x_331 - _ZN7cutlass13device_kernelINS_4gemm6kernel13GemmUniversalIN4cute5tupleIJiiiiEEENS1_10collective13CollectiveMmaINS1_34MainloopSm90TmaGmmaWarpSpecializedILi5ENS5_IJNS4_1CILi1EEENSA_ILi2EEESB_EEENS1_32KernelTmaWarpSpecializedPingpongEEENS5_IJNSA_ILi64EEENSA_ILi256EEENSA_ILi32EEEEEEfNS5_IJlSB_lEEEfSK_NS4_8TiledMMAINS4_8MMA_AtomIJNS4_4SM904GMMA30MMA_64x256x8_F32TF32TF32_SS_TNILNSO_7ScaleInE1ELSQ_1EEEEEENS4_6LayoutINS5_IJSB_SB_SB_EEENS5_IJNSA_ILi0EEESV_SV_EEEEENS5_IJNS4_10UnderscoreESY_SY_EEEEENS4_23SM90_TMA_LOAD_MULTICASTENS4_14ComposedLayoutINS4_7SwizzleILi3ELi4ELi3EEENS4_18smem_ptr_flag_bitsILi32EEENST_INS5_IJNSA_ILi8EEESI_EEENS5_IJSI_SB_EEEEEEEvNS4_8identityENS4_13SM90_TMA_LOADES1B_vS1C_EENS_8epilogue10collective6detail29Sm90TmaWarpSpecializedAdapterINS1G_15DefaultEpilogueIfSK_SK_NS1F_6thread17LinearCombinationIfLi1EffLNS1K_9ScaleType4KindE0ELNS_15FloatRoundStyleE2EfEENS1_15EpilogueDefaultEEEEEvvEEEEvNT_6ParamsE)
        .other          _ZN7cutlass13device_kernelINS_4gemm6kernel13GemmUniversalIN4cute5tupleIJiiiiEEENS1_10collective13CollectiveMmaINS1_34MainloopSm90TmaGmmaWarpSpecializedILi5ENS5_IJNS4_1CILi1EEENSA_ILi2EEESB_EEENS1_32KernelTmaWarpSpecializedPingpongEEENS5_IJNSA_ILi64EEENSA_ILi256EEENSA_ILi32EEEEEEfNS5_IJlSB_lEEEfSK_NS4_8TiledMMAINS4_8MMA_AtomIJNS4_4SM904GMMA30MMA_64x256x8_F32TF32TF32_SS_TNILNSO_7ScaleInE1ELSQ_1EEEEEENS4_6LayoutINS5_IJSB_SB_SB_EEENS5_IJNSA_ILi0EEESV_SV_EEEEENS5_IJNS4_10UnderscoreESY_SY_EEEEENS4_23SM90_TMA_LOAD_MULTICASTENS4_14ComposedLayoutINS4_7SwizzleILi3ELi4ELi3EEENS4_18smem_ptr_flag_bitsILi32EEENST_INS5_IJNSA_ILi8EEESI_EEENS5_IJSI_SB_EEEEEEEvNS4_8identityENS4_13SM90_TMA_LOADES1B_vS1C_EENS_8epilogue10collective6detail29Sm90TmaWarpSpecializedAdapterINS1G_15DefaultEpilogueIfSK_SK_NS1F_6thread17LinearCombinationIfLi1EffLNS1K_9ScaleType4KindE0ELNS_15FloatRoundStyleE2EfEENS1_15EpilogueDefaultEEEEEvvEEEEvNT_6ParamsE,@"STO_CUDA_ENTRY STV_DEFAULT"
_ZN7cutlass13device_kernelINS_4gemm6kernel13GemmUniversalIN4cute5tupleIJiiiiEEENS1_10collective13CollectiveMmaINS1_34MainloopSm90TmaGmmaWarpSpecializedILi5ENS5_IJNS4_1CILi1EEENSA_ILi2EEESB_EEENS1_32KernelTmaWarpSpecializedPingpongEEENS5_IJNSA_ILi64EEENSA_ILi256EEENSA_ILi32EEEEEEfNS5_IJlSB_lEEEfSK_NS4_8TiledMMAINS4_8MMA_AtomIJNS4_4SM904GMMA30MMA_64x256x8_F32TF32TF32_SS_TNILNSO_7ScaleInE1ELSQ_1EEEEEENS4_6LayoutINS5_IJSB_SB_SB_EEENS5_IJNSA_ILi0EEESV_SV_EEEEENS5_IJNS4_10UnderscoreESY_SY_EEEEENS4_23SM90_TMA_LOAD_MULTICASTENS4_14ComposedLayoutINS4_7SwizzleILi3ELi4ELi3EEENS4_18smem_ptr_flag_bitsILi32EEENST_INS5_IJNSA_ILi8EEESI_EEENS5_IJSI_SB_EEEEEEEvNS4_8identityENS4_13SM90_TMA_LOADES1B_vS1C_EENS_8epilogue10collective6detail29Sm90TmaWarpSpecializedAdapterINS1G_15DefaultEpilogueIfSK_SK_NS1F_6thread17LinearCombinationIfLi1EffLNS1K_9ScaleType4KindE0ELNS_15FloatRoundStyleE2EfEENS1_15EpilogueDefaultEEEEEvvEEEEvNT_6ParamsE:
[----:B------:R-:W0:Y:S02]  /*0000*/  LDC R1, c[0x0][0x28] ;  /* 0x00000a00ff017b82 */ /* 0x000e240000000800 */
[----:B0-----:R-:W-:Y:S01]  /*0010*/  VIADD R1, R1, 0xfffffff8 ;  /* 0xfffffff801017836 */ /* 0x001fe20000000000 */
[----:B------:R-:W0:Y:S01]  /*0020*/  S2R R4, SR_TID.X ;  /* 0x0000000000047919 */ /* 0x000e220000002100 */
[----:B------:R-:W-:Y:S01]  /*0030*/  ELECT P0, URZ, PT ;  /* 0x00000000003f782f */ /* 0x000fe20003800000 */
[----:B------:R-:W-:Y:S01]  /*0040*/  BSSY B0, `(.L_x_0) ;  /* 0x000000f000007945 */ /* 0x000fe20003800000 */
[--C-:B0-----:R-:W-:Y:S02]  /*0050*/  SHF.R.U32.HI R0, RZ, 0x5, R4.reuse ;  /* 0x00000005ff007819 */ /* 0x101fe40000011604 */
[----:B------:R-:W-:-:S03]  /*0060*/  SHF.R.U32.HI R7, RZ, 0x7, R4 ;  /* 0x00000007ff077819 */ /* 0x000fc60000011604 */
[----:B------:R-:W0:Y:S04]  /*0070*/  SHFL.IDX PT, R2, R0, RZ, 0x1f ;  /* 0x00001fff00027589 */ /* 0x000e2800000e0000 */
[----:B------:R1:W2:Y:S01]  /*0080*/  SHFL.IDX PT, R10, R7, RZ, 0x1f ;  /* 0x00001fff070a7589 */ /* 0x0002a200000e0000 */
[----:B0-----:R-:W-:-:S13]  /*0090*/  ISETP.NE.OR P0, PT, R2, RZ, !P0 ;  /* 0x000000ff0200720c */ /* 0x001fda0004705670 */
[----:B-12---:R-:W-:Y:S05]  /*00a0*/  @P0 BRA `(.L_x_1) ;  /* 0x0000000000200947 */ /* 0x006fea0003800000 */
[----:B------:R-:W-:Y:S02]  /*00b0*/  ULDC.64 UR4, c[0x0][0x198] ;  /* 0x0000660000047ab9 */ /* 0x000fe40000000a00 */
[----:B------:R-:W-:Y:S02]  /*00c0*/  UIADD3 UR6, UP0, UR4, 0xf0, URZ ;  /* 0x000000f004067890 */ /* 0x000fe4000ff1e03f */
[----:B------:R-:W-:Y:S02]  /*00d0*/  UIADD3 UR4, UP1, UR4, 0x1f0, URZ ;  /* 0x000001f004047890 */ /* 0x000fe4000ff3e03f */
[----:B------:R-:W-:Y:S02]  /*00e0*/  UIADD3.X UR7, URZ, UR5, URZ, UP0, !UPT ;  /* 0x000000053f077290 */ /* 0x000fe400087fe43f */
[----:B------:R-:W-:-:S07]  /*00f0*/  UIADD3.X UR5, URZ, UR5, URZ, UP1, !UPT ;  /* 0x000000053f057290 */ /* 0x000fce0008ffe43f */
[----:B------:R0:W-:Y:S02]  /*0100*/  UTMACCTL.PF [UR6] ;  /* 0x00000000060079b9 */ /* 0x0001e40008040000 */
[----:B------:R0:W-:Y:S02]  /*0110*/  UTMACCTL.PF [UR4] ;  /* 0x00000000040079b9 */ /* 0x0001e40008040000 */
[----:B0-----:R-:W-:Y:S01]  /*0120*/  NOP ;  /* 0x0000000000007918 */ /* 0x001fe20000000000 */
.L_x_1:
[----:B------:R-:W-:Y:S05]  /*0130*/  BSYNC B0 ;  /* 0x0000000000007941 */ /* 0x000fea0003800000 */
.L_x_0:
[----:B------:R-:W0:Y:S02]  /*0140*/  SHFL.IDX PT, R8, R0, RZ, 0x1f ;  /* 0x00001fff00087589 */ /* 0x000e2400000e0000 */
[----:B0-----:R-:W-:-:S13]  /*0150*/  ISETP.NE.AND P0, PT, R8, RZ, PT ;  /* 0x000000ff0800720c */ /* 0x001fda0003f05270 */
[----:B------:R-:W-:Y:S05]  /*0160*/  @P0 BRA `(.L_x_2) ;  /* 0x0000000000600947 */ /* 0x000fea0003800000 */
[----:B------:R-:W0:Y:S01]  /*0170*/  S2UR UR8, SR_CgaCtaId ;  /* 0x00000000000879c3 */ /* 0x000e220000008800 */
[----:B------:R-:W-:Y:S01]  /*0180*/  UMOV UR4, 0x400 ;  /* 0x0000040000047882 */ /* 0x000fe20000000000 */
[----:B------:R-:W-:Y:S01]  /*0190*/  UMOV UR5, 0x1 ;  /* 0x0000000100057882 */ /* 0x000fe20000000000 */
[----:B------:R-:W-:Y:S01]  /*01a0*/  UMOV UR6, 0x2 ;  /* 0x0000000200067882 */ /* 0x000fe20000000000 */
[----:B------:R-:W-:Y:S01]  /*01b0*/  ELECT P0, URZ, PT ;  /* 0x00000000003f782f */ /* 0x000fe20003800000 */
[----:B------:R-:W-:-:S04]  /*01c0*/  UIADD3 UR6, -UR6, 0x100000, URZ ;  /* 0x0010000006067890 */ /* 0x000fc8000fffe13f */
[----:B------:R-:W-:Y:S02]  /*01d0*/  USHF.L.U32 UR7, UR6, 0xb, URZ ;  /* 0x0000000b06077899 */ /* 0x000fe4000800063f */
[----:B------:R-:W-:Y:S02]  /*01e0*/  USHF.L.U32 UR6, UR6, 0x1, URZ ;  /* 0x0000000106067899 */ /* 0x000fe4000800063f */
[----:B0-----:R-:W-:Y:S02]  /*01f0*/  ULEA UR8, UR8, UR4, 0x18 ;  /* 0x0000000408087291 */ /* 0x001fe4000f8ec03f */
[----:B------:R-:W-:-:S04]  /*0200*/  UIADD3 UR4, -UR5, 0x100000, URZ ;  /* 0x0010000005047890 */ /* 0x000fc8000fffe13f */
[----:B------:R-:W-:Y:S02]  /*0210*/  USHF.L.U32 UR5, UR4, 0xb, URZ ;  /* 0x0000000b04057899 */ /* 0x000fe4000800063f */
[----:B------:R-:W-:Y:S01]  /*0220*/  USHF.L.U32 UR4, UR4, 0x1, URZ ;  /* 0x0000000104047899 */ /* 0x000fe2000800063f */
[----:B------:R-:W0:Y:S11]  /*0230*/  FENCE.VIEW.ASYNC.S ;  /* 0x00000000000073c6 */ /* 0x000e360000000000 */
[----:B0-----:R0:W1:Y:S01]  /*0240*/  SYNCS.EXCH.64 URZ, [UR8], UR4 ;  /* 0x00000004083f75b2 */ /* 0x0010620008000100 */
[----:B------:R0:W2:Y:S01]  /*0250*/  SYNCS.EXCH.64 URZ, [UR8+0x28], UR6 ;  /* 0x00002806083f75b2 */ /* 0x0000a20008000100 */
[----:B------:R0:W3:Y:S01]  /*0260*/  SYNCS.EXCH.64 URZ, [UR8+0x8], UR4 ;  /* 0x00000804083f75b2 */ /* 0x0000e20008000100 */
[----:B------:R0:W4:Y:S01]  /*0270*/  SYNCS.EXCH.64 URZ, [UR8+0x30], UR6 ;  /* 0x00003006083f75b2 */ /* 0x0001220008000100 */
[----:B------:R0:W0:Y:S01]  /*0280*/  SYNCS.EXCH.64 URZ, [UR8+0x10], UR4 ;  /* 0x00001004083f75b2 */ /* 0x0000220008000100 */
[----:B------:R0:W0:Y:S01]  /*0290*/  SYNCS.EXCH.64 URZ, [UR8+0x38], UR6 ;  /* 0x00003806083f75b2 */ /* 0x0000220008000100 */
[----:B------:R0:W0:Y:S01]  /*02a0*/  SYNCS.EXCH.64 URZ, [UR8+0x18], UR4 ;  /* 0x00001804083f75b2 */ /* 0x0000220008000100 */
[----:B------:R0:W0:Y:S01]  /*02b0*/  SYNCS.EXCH.64 URZ, [UR8+0x40], UR6 ;  /* 0x00004006083f75b2 */ /* 0x0000220008000100 */
[----:B------:R0:W0:Y:S01]  /*02c0*/  SYNCS.EXCH.64 URZ, [UR8+0x20], UR4 ;  /* 0x00002004083f75b2 */ /* 0x0000220008000100 */
[----:B------:R0:W0:Y:S01]  /*02d0*/  SYNCS.EXCH.64 URZ, [UR8+0x48], UR6 ;  /* 0x00004806083f75b2 */ /* 0x0000220008000100 */
[----:B------:R-:W-:Y:S01]  /*02e0*/  NOP ;  /* 0x0000000000007918 */ /* 0x000fe20000000000 */
.L_x_2:
[----:B------:R-:W5:Y:S01]  /*02f0*/  SHFL.IDX PT, R9, R0, RZ, 0x1f ;  /* 0x00001fff00097589 */ /* 0x000f6200000e0000 */
[----:B------:R-:W1:Y:S01]  /*0300*/  S2UR UR12, SR_CTAID.X ;  /* 0x00000000000c79c3 */ /* 0x000e620000002500 */
[----:B------:R-:W-:Y:S02]  /*0310*/  SHF.R.S32.HI R3, RZ, 0x1f, R4 ;  /* 0x0000001fff037819 */ /* 0x000fe40000011404 */
[----:B------:R-:W-:Y:S01]  /*0320*/  ELECT P0, URZ, PT ;  /* 0x00000000003f782f */ /* 0x000fe20003800000 */
[----:B------:R-:W2:Y:S01]  /*0330*/  SHFL.IDX PT, R5, R0, RZ, 0x1f ;  /* 0x00001fff00057589 */ /* 0x000ea200000e0000 */
[----:B------:R-:W-:Y:S02]  /*0340*/  ELECT P1, URZ, PT ;  /* 0x00000000003f782f */ /* 0x000fe40003820000 */
[----:B------:R-:W-:Y:S01]  /*0350*/  LEA.HI R3, R3, R4, RZ, 0x7 ;  /* 0x0000000403037211 */ /* 0x000fe200078f38ff */
[----:B0-----:R-:W-:Y:S01]  /*0360*/  ULDC UR4, c[0x0][0x150] ;  /* 0x0000540000047ab9 */ /* 0x001fe20000000800 */
[----:B------:R-:W0:Y:S01]  /*0370*/  S2R R6, SR_CTAID.Y ;  /* 0x0000000000067919 */ /* 0x000e220000002600 */
[----:B------:R-:W-:Y:S01]  /*0380*/  SHF.R.S32.HI R11, RZ, 0x1f, R8 ;  /* 0x0000001fff0b7819 */ /* 0x000fe20000011408 */
[----:B------:R-:W3:Y:S01]  /*0390*/  LDC R21, c[0x0][0x148] ;  /* 0x00005200ff157b82 */ /* 0x000ee20000000800 */
[----:B------:R-:W-:Y:S01]  /*03a0*/  LOP3.LUT R3, R3, 0xffffff80, RZ, 0xc0, !PT ;  /* 0xffffff8003037812 */ /* 0x000fe200078ec0ff */
[----:B------:R-:W-:Y:S01]  /*03b0*/  UMOV UR11, 0x80 ;  /* 0x00000080000b7882 */ /* 0x000fe20000000000 */
[----:B------:R-:W-:Y:S01]  /*03c0*/  LEA.HI R11, R11, R8, RZ, 0x2 ;  /* 0x000000080b0b7211 */ /* 0x000fe200078f10ff */
[----:B------:R-:W-:Y:S01]  /*03d0*/  NOP ;  /* 0x0000000000007918 */ /* 0x000fe20000000000 */
[----:B------:R-:W-:Y:S01]  /*03e0*/  NOP ;  /* 0x0000000000007918 */ /* 0x000fe20000000000 */
[----:B------:R-:W-:Y:S01]  /*03f0*/  IMAD.IADD R3, R4, 0x1, -R3 ;  /* 0x0000000104037824 */ /* 0x000fe200078e0a03 */
[----:B------:R-:W-:Y:S01]  /*0400*/  LOP3.LUT R11, R11, 0x3ffffffc, RZ, 0xc0, !PT ;  /* 0x3ffffffc0b0b7812 */ /* 0x000fe200078ec0ff */
[----:B------:R-:W4:Y:S01]  /*0410*/  LDC R15, c[0x0][0x140] ;  /* 0x00005000ff0f7b82 */ /* 0x000f220000000800 */
[C---:B------:R-:W-:Y:S01]  /*0420*/  VIADD R35, R10.reuse, 0xffffffff ;  /* 0xffffffff0a237836 */ /* 0x040fe20000000000 */
[----:B------:R-:W-:-:S02]  /*0430*/  ISETP.NE.AND P2, PT, R10, RZ, PT ;  /* 0x000000ff0a00720c */ /* 0x000fc40003f45270 */
[----:B------:R-:W-:Y:S01]  /*0440*/  SHF.R.S32.HI R14, RZ, 0x1f, R3 ;  /* 0x0000001fff0e7819 */ /* 0x000fe20000011403 */
[----:B------:R-:W-:Y:S01]  /*0450*/  IMAD.IADD R11, R8, 0x1, -R11 ;  /* 0x00000001080b7824 */ /* 0x000fe200078e0a0b */
[----:B-----5:R-:W-:Y:S02]  /*0460*/  ISETP.NE.OR P0, PT, R9, RZ, !P0 ;  /* 0x000000ff0900720c */ /* 0x020fe40004705670 */
[----:B-1----:R-:W-:Y:S01]  /*0470*/  I2FP.F32.U32 R12, UR12 ;  /* 0x0000000c000c7c45 */ /* 0x002fe20008201000 */
[----:B------:R-:W1:Y:S01]  /*0480*/  LDC R13, c[0x0][0x144] ;  /* 0x00005100ff0d7b82 */ /* 0x000e620000000800 */
[----:B--2---:R-:W-:Y:S02]  /*0490*/  ISETP.NE.OR P1, PT, R5, RZ, !P1 ;  /* 0x000000ff0500720c */ /* 0x004fe40004f25670 */
[----:B------:R-:W-:Y:S01]  /*04a0*/  LEA.HI R0, R14, R3, RZ, 0x3 ;  /* 0x000000030e007211 */ /* 0x000fe200078f18ff */
[----:B------:R-:W-:Y:S01]  /*04b0*/  FMUL R12, R12, UR4 ;  /* 0x000000040c0c7c20 */ /* 0x000fe20008400000 */
[----:B------:R-:W-:Y:S01]  /*04c0*/  ULDC UR4, c[0x0][0x154] ;  /* 0x0000550000047ab9 */ /* 0x000fe20000000800 */
[----:B------:R-:W-:-:S02]  /*04d0*/  SHF.R.S32.HI R5, RZ, 0x1f, R2 ;  /* 0x0000001fff057819 */ /* 0x000fc40000011402 */
[--C-:B------:R-:W-:Y:S02]  /*04e0*/  SHF.R.S32.HI R9, RZ, 0x3, R0.reuse ;  /* 0x00000003ff097819 */ /* 0x100fe40000011400 */
[----:B------:R-:W-:Y:S01]  /*04f0*/  VOTEU.ALL UP0, P0 ;  /* 0x00000000003f7886 */ /* 0x000fe20000000000 */
[----:B------:R-:W-:Y:S01]  /*0500*/  SHF.R.S32.HI R0, RZ, 0x1f, R0 ;  /* 0x0000001fff007819 */ /* 0x000fe20000011400 */
[----:B------:R-:W2:Y:S01]  /*0510*/  F2I.U32.TRUNC.NTZ R12, R12 ;  /* 0x0000000c000c7305 */ /* 0x000ea2000020f000 */
[----:B0-----:R-:W-:Y:S01]  /*0520*/  I2FP.F32.U32 R8, R6 ;  /* 0x0000000600087245 */ /* 0x001fe20000201000 */
[----:B------:R-:W-:Y:S01]  /*0530*/  VOTEU.ALL UP1, P1 ;  /* 0x00000000003f7886 */ /* 0x000fe20000820000 */
[----:B------:R-:W0:Y:S01]  /*0540*/  @!UP0 S2UR UR7, SR_CgaCtaId ;  /* 0x00000000000789c3 */ /* 0x000e220000008800 */
[----:B------:R-:W-:Y:S01]  /*0550*/  LEA.HI R0, R0, R9, RZ, 0x2 ;  /* 0x0000000900007211 */ /* 0x000fe200078f10ff */
[----:B------:R-:W-:Y:S01]  /*0560*/  @!UP0 UMOV UR6, 0x400 ;  /* 0x0000040000068882 */ /* 0x000fe20000000000 */
[----:B------:R-:W-:Y:S01]  /*0570*/  FMUL R8, R8, UR4 ;  /* 0x0000000408087c20 */ /* 0x000fe20008400000 */
[----:B------:R-:W-:Y:S01]  /*0580*/  LEA.HI R5, R5, R2, RZ, 0x2 ;  /* 0x0000000205057211 */ /* 0x000fe200078f10ff */
[----:B------:R-:W-:Y:S01]  /*0590*/  UMOV UR4, 0x20 ;  /* 0x0000002000047882 */ /* 0x000fe20000000000 */
[----:B------:R-:W-:Y:S01]  /*05a0*/  LOP3.LUT R0, R0, 0xfffffffc, RZ, 0xc0, !PT ;  /* 0xfffffffc00007812 */ /* 0x000fe200078ec0ff */
[----:B------:R-:W-:-:S04]  /*05b0*/  @!UP0 UIADD3 UR4, -UR4, 0x100000, URZ ;  /* 0x0010000004048890 */ /* 0x000fc8000fffe13f */
[----:B------:R-:W-:Y:S02]  /*05c0*/  @!UP0 USHF.L.U32 UR5, UR4, 0xb, URZ ;  /* 0x0000000b04058899 */ /* 0x000fe4000800063f */
[----:B------:R-:W-:Y:S01]  /*05d0*/  @!UP0 USHF.L.U32 UR4, UR4, 0x1, URZ ;  /* 0x0000000104048899 */ /* 0x000fe2000800063f */
[----:B------:R-:W5:Y:S01]  /*05e0*/  @!UP1 S2UR UR10, SR_CgaCtaId ;  /* 0x00000000000a99c3 */ /* 0x000f620000008800 */
[----:B------:R-:W3:Y:S01]  /*05f0*/  F2I.U32.TRUNC.NTZ R8, R8 ;  /* 0x0000000800087305 */ /* 0x000ee2000020f000 */
[----:B------:R-:W-:Y:S01]  /*0600*/  LOP3.LUT R5, R5, 0xfffffffc, RZ, 0xc0, !PT ;  /* 0xfffffffc05057812 */ /* 0x000fe200078ec0ff */
[----:B------:R-:W-:Y:S01]  /*0610*/  IMAD.IADD R0, R9, 0x1, -R0 ;  /* 0x0000000109007824 */ /* 0x000fe200078e0a00 */
[----:B------:R-:W-:Y:S01]  /*0620*/  @!UP1 UMOV UR9, 0x400 ;  /* 0x0000040000099882 */ /* 0x000fe20000000000 */
[----:B--2---:R-:W-:Y:S01]  /*0630*/  IMAD.MOV R12, RZ, RZ, -R12 ;  /* 0x000000ffff0c7224 */ /* 0x004fe200078e0a0c */
[----:B------:R-:W-:Y:S01]  /*0640*/  VOTEU.ALL UP2, P1 ;  /* 0x00000000003f7886 */ /* 0x000fe20000840000 */
[----:B------:R-:W-:Y:S01]  /*0650*/  IMAD R0, R11, 0x4, R0 ;  /* 0x000000040b007824 */ /* 0x000fe200078e0200 */
[----:B------:R-:W-:Y:S01]  /*0660*/  VOTEU.ALL UP3, P1 ;  /* 0x00000000003f7886 */ /* 0x000fe20000860000 */
[----:B------:R-:W-:Y:S01]  /*0670*/  IMAD.IADD R5, R2, 0x1, -R5 ;  /* 0x0000000102057824 */ /* 0x000fe200078e0a05 */
[----:B------:R-:W-:Y:S01]  /*0680*/  VOTEU.ALL UP4, P1 ;  /* 0x00000000003f7886 */ /* 0x000fe20000880000 */
[C---:B------:R-:W-:Y:S01]  /*0690*/  IMAD.SHL.U32 R9, R0.reuse, 0x4, RZ ;  /* 0x0000000400097824 */ /* 0x040fe200078e00ff */
[----:B------:R-:W-:Y:S01]  /*06a0*/  VOTEU.ALL UP5, P1 ;  /* 0x00000000003f7886 */ /* 0x000fe200008a0000 */
[----:B----4-:R-:W-:Y:S01]  /*06b0*/  ISETP.EQ.U32.AND P3, PT, R15, 0x1, PT ;  /* 0x000000010f00780c */ /* 0x010fe20003f62070 */
[----:B-1----:R-:W-:Y:S01]  /*06c0*/  IMAD R20, R13, R12, UR12 ;  /* 0x0000000c0d147e24 */ /* 0x002fe2000f8e020c */
[----:B------:R-:W-:Y:S01]  /*06d0*/  ISETP.NE.AND P1, PT, R5, 0x3, PT ;  /* 0x000000030500780c */ /* 0x000fe20003f25270 */
[----:B0-----:R-:W-:Y:S01]  /*06e0*/  @!UP0 ULEA UR8, UR7, UR6, 0x18 ;  /* 0x0000000607088291 */ /* 0x001fe2000f8ec03f */
[----:B---3--:R-:W-:Y:S01]  /*06f0*/  IMAD.MOV R24, RZ, RZ, -R8 ;  /* 0x000000ffff187224 */ /* 0x008fe200078e0a08 */
[----:B------:R-:W-:Y:S01]  /*0700*/  LOP3.LUT R152, R0, 0xc, R9, 0x78, !PT ;  /* 0x0000000c00987812 */ /* 0x000fe200078e7809 */
[----:B------:R-:W-:-:S04]  /*0710*/  @!UP1 UIADD3 UR6, -UR11, 0x100000, URZ ;  /* 0x001000000b069890 */ /* 0x000fc8000fffe13f */
[----:B------:R-:W-:Y:S02]  /*0720*/  @!UP1 USHF.L.U32 UR7, UR6, 0xb, URZ ;  /* 0x0000000b06079899 */ /* 0x000fe4000800063f */
[----:B------:R-:W-:Y:S01]  /*0730*/  @!UP1 USHF.L.U32 UR6, UR6, 0x1, URZ ;  /* 0x0000000106069899 */ /* 0x000fe2000800063f */
[----:B------:R-:W-:Y:S01]  /*0740*/  ISETP.EQ.OR P1, PT, R5, RZ, !P1 ;  /* 0x000000ff0500720c */ /* 0x000fe20004f22670 */
[----:B------:R-:W-:Y:S01]  /*0750*/  IMAD R9, R21, R24, R6 ;  /* 0x0000001815097224 */ /* 0x000fe200078e0206 */
[----:B------:R-:W-:Y:S01]  /*0760*/  VOTEU.ALL UP0, P0 ;  /* 0x00000000003f7886 */ /* 0x000fe20000000000 */
[----:B------:R-:W-:Y:S01]  /*0770*/  ISETP.GE.U32.AND P5, PT, R35, 0x2, PT ;  /* 0x000000022300780c */ /* 0x000fe20003fa6070 */
[----:B-----5:R-:W-:Y:S01]  /*0780*/  @!UP1 ULEA UR9, UR10, UR9, 0x18 ;  /* 0x000000090a099291 */ /* 0x020fe2000f8ec03f */
[----:B------:R-:W-:Y:S01]  /*0790*/  ISETP.EQ.AND P1, PT, R10, RZ, P1 ;  /* 0x000000ff0a00720c */ /* 0x000fe20000f22270 */
[----:B------:R-:W-:Y:S01]  /*07a0*/  VOTEU.ALL UP1, P0 ;  /* 0x00000000003f7886 */ /* 0x000fe20000020000 */
[----:B------:R-:W-:Y:S01]  /*07b0*/  LOP3.LUT P0, RZ, R3, 0x7, RZ, 0xc0, !PT ;  /* 0x0000000703ff7812 */ /* 0x000fe2000780c0ff */
[----:B------:R-:W0:Y:S02]  /*07c0*/  FENCE.VIEW.ASYNC.S ;  /* 0x00000000000073c6 */ /* 0x000e240000000000 */
[----:B0-----:R0:W1:Y:S01]  /*07d0*/  @!UP0 SYNCS.EXCH.64 URZ, [UR8+0x80], UR4 ;  /* 0x00008004083f85b2 */ /* 0x0010620008000100 */
[----:B------:R-:W-:Y:S01]  /*07e0*/  ISETP.NE.AND P4, PT, R9, R152, PT ;  /* 0x000000980900720c */ /* 0x000fe20003f85270 */
[----:B------:R0:W2:Y:S01]  /*07f0*/  SHFL.IDX PT, R0, R7, RZ, 0x1f ;  /* 0x00001fff07007589 */ /* 0x0000a200000e0000 */
[----:B------:R-:W-:-:S02]  /*0800*/  ISETP.LT.U32.AND P0, PT, R152, 0x2, !P0 ;  /* 0x000000029800780c */ /* 0x000fc40004701070 */
[----:B------:R-:W-:Y:S02]  /*0810*/  ISETP.EQ.OR P4, PT, R20, RZ, !P4 ;  /* 0x000000ff1400720c */ /* 0x000fe40006782670 */
[----:B------:R-:W-:Y:S02]  /*0820*/  SEL R16, RZ, 0x1, !P1 ;  /* 0x00000001ff107807 */ /* 0x000fe40004800000 */
[----:B------:R-:W-:Y:S02]  /*0830*/  PLOP3.LUT P0, PT, P0, P4, PT, 0x80, 0x0 ;  /* 0x000000000000781c */ /* 0x000fe40000709070 */
[----:B------:R-:W-:Y:S02]  /*0840*/  SEL R16, R16, 0x2, P5 ;  /* 0x0000000210107807 */ /* 0x000fe40002800000 */
[----:B------:R-:W-:Y:S01]  /*0850*/  P2R R155, PR, RZ, 0x1 ;  /* 0x00000001ff9b7803 */ /* 0x000fe20000000000 */
[----:B------:R0:W3:Y:S01]  /*0860*/  @!UP1 SYNCS.EXCH.64 URZ, [UR8+0x88], UR4 ;  /* 0x00008804083f95b2 */ /* 0x0000e20008000100 */
[----:B------:R-:W-:Y:S01]  /*0870*/  NOP ;  /* 0x0000000000007918 */ /* 0x000fe20000000000 */
[----:B------:R0:W4:Y:S01]  /*0880*/  @!UP2 SYNCS.EXCH.64 URZ, [UR9+0x60], UR6 ;  /* 0x00006006093fa5b2 */ /* 0x0001220008000100 */
[----:B------:R0:W0:Y:S01]  /*0890*/  @!UP3 SYNCS.EXCH.64 URZ, [UR9+0x68], UR6 ;  /* 0x00006806093fb5b2 */ /* 0x0000220008000100 */
[----:B------:R0:W0:Y:S01]  /*08a0*/  @!UP4 SYNCS.EXCH.64 URZ, [UR9+0x70], UR6 ;  /* 0x00007006093fc5b2 */ /* 0x0000220008000100 */
[----:B------:R0:W0:Y:S01]  /*08b0*/  @!UP5 SYNCS.EXCH.64 URZ, [UR9+0x78], UR6 ;  /* 0x00007806093fd5b2 */ /* 0x0000220008000100 */
[----:B------:R-:W-:Y:S01]  /*08c0*/  NOP ;  /* 0x0000000000007918 */ /* 0x000fe20000000000 */
[----:B------:R-:W-:Y:S05]  /*08d0*/  @!P3 BRA `(.L_x_3) ;  /* 0x000000000008b947 */ /* 0x000fea0003800000 */
[----:B01-34-:R-:W-:Y:S01]  /*08e0*/  UCGABAR_ARV ;  /* 0x00000000000079c7 */ /* 0x01bfe20008000000 */
[----:B------:R-:W-:Y:S05]  /*08f0*/  BRA `(.L_x_4) ;  /* 0x0000000000047947 */ /* 0x000fea0003800000 */
.L_x_3:
[----:B01-34-:R-:W-:Y:S01]  /*0900*/  NOP ;  /* 0x0000000000007918 */ /* 0x01bfe20000000000 */
.L_x_4:
[----:B------:R-:W-:Y:S01]  /*0910*/  ULDC.64 UR4, c[0x0][0x598] ;  /* 0x0001660000047ab9 */ /* 0x000fe20000000a00 */
[----:B------:R-:W-:Y:S01]  /*0920*/  ULDC.64 UR36, c[0x0][0x208] ;  /* 0x0000820000247ab9 */ /* 0x000fe20000000a00 */
[----:B------:R-:W-:-:S04]  /*0930*/  ISETP.NE.U32.AND P0, PT, RZ, UR4, PT ;  /* 0x00000004ff007c0c */ /* 0x000fc8000bf05070 */
[----:B------:R-:W-:-:S13]  /*0940*/  ISETP.NE.AND.EX P0, PT, RZ, UR5, PT, P0 ;  /* 0x00000005ff007c0c */ /* 0x000fda000bf05300 */
[----:B------:R-:W-:Y:S05]  /*0950*/  @!P0 BRA `(.L_x_5) ;  /* 0x00000000001c8947 */ /* 0x000fea0003800000 */
[----:B------:R-:W0:Y:S02]  /*0960*/  LDC.64 R8, c[0x0][0x598] ;  /* 0x00016600ff087b82 */ /* 0x000e240000000a00 */
[----:B0-----:R-:W3:Y:S02]  /*0970*/  LDG.E.64 R8, desc[UR36][R8.64] ;  /* 0x0000002408087981 */ /* 0x001ee4000c1e1b00 */
[----:B---3--:R-:W-:-:S04]  /*0980*/  ISETP.NE.U32.AND P0, PT, R8, RZ, PT ;  /* 0x000000ff0800720c */ /* 0x008fc80003f05070 */
[----:B------:R-:W-:-:S13]  /*0990*/  ISETP.NE.AND.EX P0, PT, R9, RZ, PT, P0 ;  /* 0x000000ff0900720c */ /* 0x000fda0003f05300 */
[----:B------:R-:W-:Y:S05]  /*09a0*/  @!P0 BRA `(.L_x_5) ;  /* 0x0000000000088947 */ /* 0x000fea0003800000 */
[----:B------:R0:W5:Y:S01]  /*09b0*/  LD.E R153, desc[UR36][R8.64] ;  /* 0x0000002408997980 */ /* 0x000162000c101900 */
[----:B------:R-:W-:Y:S05]  /*09c0*/  BRA `(.L_x_6) ;  /* 0x0000000000247947 */ /* 0x000fea0003800000 */
.L_x_5:
[----:B------:R-:W-:Y:S02]  /*09d0*/  ULDC.64 UR4, c[0x0][0x588] ;  /* 0x0001620000047ab9 */ /* 0x000fe40000000a00 */
[----:B------:R-:W-:-:S04]  /*09e0*/  ISETP.NE.U32.AND P0, PT, RZ, UR4, PT ;  /* 0x00000004ff007c0c */ /* 0x000fc8000bf05070 */
[----:B------:R-:W-:-:S13]  /*09f0*/  ISETP.NE.AND.EX P0, PT, RZ, UR5, PT, P0 ;  /* 0x00000005ff007c0c */ /* 0x000fda000bf05300 */
[----:B------:R-:W-:Y:S05]  /*0a00*/  @!P0 BRA `(.L_x_7) ;  /* 0x00000000000c8947 */ /* 0x000fea0003800000 */
[----:B------:R-:W0:Y:S02]  /*0a10*/  LDC.64 R8, c[0x0][0x588] ;  /* 0x00016200ff087b82 */ /* 0x000e240000000a00 */
[----:B0-----:R1:W5:Y:S01]  /*0a20*/  LDG.E R153, desc[UR36][R8.64] ;  /* 0x0000002408997981 */ /* 0x001362000c1e1900 */
[----:B------:R-:W-:Y:S05]  /*0a30*/  BRA `(.L_x_6) ;  /* 0x0000000000087947 */ /* 0x000fea0003800000 */
.L_x_7:
[----:B------:R-:W-:Y:S02]  /*0a40*/  ULDC UR4, c[0x0][0x580] ;  /* 0x0001600000047ab9 */ /* 0x000fe40000000800 */
[----:B------:R-:W-:-:S07]  /*0a50*/  IMAD.U32 R153, RZ, RZ, UR4 ;  /* 0x00000004ff997e24 */ /* 0x000fce000f8e00ff */
.L_x_6:
[----:B------:R-:W-:Y:S02]  /*0a60*/  ULDC.64 UR4, c[0x0][0x5a0] ;  /* 0x0001680000047ab9 */ /* 0x000fe40000000a00 */
[----:B------:R-:W-:-:S04]  /*0a70*/  ISETP.NE.U32.AND P0, PT, RZ, UR4, PT ;  /* 0x00000004ff007c0c */ /* 0x000fc8000bf05070 */
[----:B------:R-:W-:-:S13]  /*0a80*/  ISETP.NE.AND.EX P0, PT, RZ, UR5, PT, P0 ;  /* 0x00000005ff007c0c */ /* 0x000fda000bf05300 */
[----:B------:R-:W-:Y:S05]  /*0a90*/  @!P0 BRA `(.L_x_8) ;  /* 0x00000000001c8947 */ /* 0x000fea0003800000 */
[----:B01----:R-:W0:Y:S02]  /*0aa0*/  LDC.64 R8, c[0x0][0x5a0] ;  /* 0x00016800ff087b82 */ /* 0x003e240000000a00 */
[----:B0-----:R-:W3:Y:S02]  /*0ab0*/  LDG.E.64 R8, desc[UR36][R8.64] ;  /* 0x0000002408087981 */ /* 0x001ee4000c1e1b00 */
[----:B---3--:R-:W-:-:S04]  /*0ac0*/  ISETP.NE.U32.AND P0, PT, R8, RZ, PT ;  /* 0x000000ff0800720c */ /* 0x008fc80003f05070 */
[----:B------:R-:W-:-:S13]  /*0ad0*/  ISETP.NE.AND.EX P0, PT, R9, RZ, PT, P0 ;  /* 0x000000ff0900720c */ /* 0x000fda0003f05300 */
[----:B------:R-:W-:Y:S05]  /*0ae0*/  @!P0 BRA `(.L_x_8) ;  /* 0x0000000000088947 */ /* 0x000fea0003800000 */
[----:B------:R0:W5:Y:S01]  /*0af0*/  LD.E R154, desc[UR36][R8.64] ;  /* 0x00000024089a7980 */ /* 0x000162000c101900 */
[----:B------:R-:W-:Y:S05]  /*0b00*/  BRA `(.L_x_9) ;  /* 0x0000000000247947 */ /* 0x000fea0003800000 */
.L_x_8:
[----:B------:R-:W-:Y:S02]  /*0b10*/  ULDC.64 UR4, c[0x0][0x590] ;  /* 0x0001640000047ab9 */ /* 0x000fe40000000a00 */
[----:B------:R-:W-:-:S04]  /*0b20*/  ISETP.NE.U32.AND P0, PT, RZ, UR4, PT ;  /* 0x00000004ff007c0c */ /* 0x000fc8000bf05070 */
[----:B------:R-:W-:-:S13]  /*0b30*/  ISETP.NE.AND.EX P0, PT, RZ, UR5, PT, P0 ;  /* 0x00000005ff007c0c */ /* 0x000fda000bf05300 */
[----:B------:R-:W-:Y:S05]  /*0b40*/  @!P0 BRA `(.L_x_10) ;  /* 0x00000000000c8947 */ /* 0x000fea0003800000 */
[----:B01----:R-:W0:Y:S02]  /*0b50*/  LDC.64 R8, c[0x0][0x590] ;  /* 0x00016400ff087b82 */ /* 0x003e240000000a00 */
[----:B0-----:R1:W5:Y:S01]  /*0b60*/  LDG.E R154, desc[UR36][R8.64] ;  /* 0x00000024089a7981 */ /* 0x001362000c1e1900 */
[----:B------:R-:W-:Y:S05]  /*0b70*/  BRA `(.L_x_9) ;  /* 0x0000000000087947 */ /* 0x000fea0003800000 */
.L_x_10:
[----:B------:R-:W-:Y:S02]  /*0b80*/  ULDC UR4, c[0x0][0x584] ;  /* 0x0001610000047ab9 */ /* 0x000fe40000000800 */
[----:B------:R-:W-:-:S07]  /*0b90*/  IMAD.U32 R154, RZ, RZ, UR4 ;  /* 0x00000004ff9a7e24 */ /* 0x000fce000f8e00ff */
.L_x_9:
[----:B------:R-:W3:Y:S01]  /*0ba0*/  LDC R2, c[0x0][0x65c] ;  /* 0x00019700ff027b82 */ /* 0x000ee20000000800 */
[----:B------:R-:W-:Y:S01]  /*0bb0*/  ULDC UR6, c[0x0][0x28c] ;  /* 0x0000a30000067ab9 */ /* 0x000fe20000000800 */
[----:B------:R-:W-:Y:S01]  /*0bc0*/  ISETP.NE.AND P0, PT, R10, 0x2, PT ;  /* 0x000000020a00780c */ /* 0x000fe20003f05270 */
[----:B------:R-:W-:Y:S01]  /*0bd0*/  UIADD3 UR6, UR6, 0x1f, URZ ;  /* 0x0000001f06067890 */ /* 0x000fe2000fffe03f */
[----:B01----:R-:W-:Y:S01]  /*0be0*/  IMAD.U32 R8, RZ, RZ, UR12 ;  /* 0x0000000cff087e24 */ /* 0x003fe2000f8e00ff */
[----:B------:R-:W-:Y:S01]  /*0bf0*/  UMOV UR38, URZ ;  /* 0x0000003f00267c82 */ /* 0x000fe20008000000 */
[----:B------:R-:W-:Y:S01]  /*0c00*/  IMAD.MOV.U32 R9, RZ, RZ, RZ ;  /* 0x000000ffff097224 */ /* 0x000fe200078e00ff */
[----:B------:R-:W-:Y:S01]  /*0c10*/  USHF.R.S32.HI UR7, URZ, 0x1f, UR6 ;  /* 0x0000001f3f077899 */ /* 0x000fe20008011406 */
[----:B------:R-:W-:Y:S01]  /*0c20*/  UMOV UR39, URZ ;  /* 0x0000003f00277c82 */ /* 0x000fe20008000000 */
[----:B------:R-:W-:Y:S02]  /*0c30*/  ULDC.64 UR8, c[0x0][0x650] ;  /* 0x0001940000087ab9 */ /* 0x000fe40000000a00 */
[----:B------:R-:W-:-:S04]  /*0c40*/  ULEA.HI UR7, UR7, UR6, URZ, 0x5 ;  /* 0x0000000607077291 */ /* 0x000fc8000f8f283f */
[----:B------:R-:W-:Y:S01]  /*0c50*/  USHF.R.S32.HI UR40, URZ, 0x5, UR7 ;  /* 0x000000053f287899 */ /* 0x000fe20008011407 */
[----:B---3--:R-:W-:-:S13]  /*0c60*/  ISETP.NE.AND P1, PT, R2, 0x1, PT ;  /* 0x000000010200780c */ /* 0x008fda0003f25270 */
[----:B------:R-:W0:Y:S01]  /*0c70*/  @P1 LDC R19, c[0x0][0x10] ;  /* 0x00000400ff131b82 */ /* 0x000e220000000800 */
[----:B------:R-:W-:Y:S02]  /*0c80*/  @P1 IMAD.MOV.U32 R7, RZ, RZ, RZ ;  /* 0x000000ffff071224 */ /* 0x000fe400078e00ff */
[----:B------:R-:W-:-:S05]  /*0c90*/  @P1 IMAD.MOV.U32 R17, RZ, RZ, RZ ;  /* 0x000000ffff111224 */ /* 0x000fca00078e00ff */
[----:B------:R-:W1:Y:S01]  /*0ca0*/  @!P1 LDC R11, c[0x0][0xc] ;  /* 0x00000300ff0b9b82 */ /* 0x000e620000000800 */
[----:B------:R-:W-:Y:S01]  /*0cb0*/  ULDC UR4, c[0x0][0xc] ;  /* 0x0000030000047ab9 */ /* 0x000fe20000000800 */
[----:B------:R-:W-:Y:S02]  /*0cc0*/  ULDC UR5, c[0x0][0x10] ;  /* 0x0000040000057ab9 */ /* 0x000fe40000000800 */
[----:B------:R-:W-:-:S04]  /*0cd0*/  UIMAD.WIDE.U32 UR4, UR4, UR5, URZ ;  /* 0x00000005040472a5 */ /* 0x000fc8000f8e003f */
[----:B------:R-:W3:Y:S01]  /*0ce0*/  LDC R2, c[0x0][0x14] ;  /* 0x00000500ff027b82 */ /* 0x000ee20000000800 */
[----:B0-----:R-:W-:-:S04]  /*0cf0*/  @P1 IMAD.WIDE.U32 R18, R19, UR12, R6 ;  /* 0x0000000c13121c25 */ /* 0x001fc8000f8e0006 */
[----:B------:R-:W-:Y:S02]  /*0d00*/  @P1 IMAD.IADD R17, R19, 0x1, R17 ;  /* 0x0000000113111824 */ /* 0x000fe400078e0211 */
[----:B-1----:R-:W-:-:S04]  /*0d10*/  @!P1 IMAD.WIDE.U32 R8, R6, R11, R8 ;  /* 0x0000000b06089225 */ /* 0x002fc800078e0008 */
[----:B------:R-:W-:Y:S02]  /*0d20*/  @!P1 IMAD.MOV.U32 R18, RZ, RZ, R8 ;  /* 0x000000ffff129224 */ /* 0x000fe400078e0008 */
[----:B------:R-:W-:Y:S02]  /*0d30*/  @!P1 IMAD.MOV.U32 R17, RZ, RZ, R9 ;  /* 0x000000ffff119224 */ /* 0x000fe400078e0009 */
[----:B---3--:R-:W-:-:S04]  /*0d40*/  IMAD.WIDE.U32 R12, R2, UR4, RZ ;  /* 0x00000004020c7c25 */ /* 0x008fc8000f8e00ff */
[----:B------:R-:W-:Y:S01]  /*0d50*/  IMAD R23, R2, UR5, RZ ;  /* 0x0000000502177c24 */ /* 0x000fe2000f8e02ff */
[----:B------:R0:W-:Y:S03]  /*0d60*/  STL.64 [R1], R12 ;  /* 0x0000000c01007387 */ /* 0x0001e60000100a00 */
[----:B------:R-:W-:Y:S01]  /*0d70*/  IMAD.IADD R23, R13, 0x1, R23 ;  /* 0x000000010d177824 */ /* 0x000fe200078e0217 */
[----:B------:R-:W-:Y:S06]  /*0d80*/  @P0 BRA `(.L_x_11) ;  /* 0x0000000000200947 */ /* 0x000fec0003800000 */
[----:B------:R-:W-:Y:S01]  /*0d90*/  UISETP.GE.U32.AND UP0, UPT, UR40, 0x5, UPT ;  /* 0x000000052800788c */ /* 0x000fe2000bf06070 */
[----:B------:R-:W-:Y:S01]  /*0da0*/  IADD3 R18, P0, R18, R12, RZ ;  /* 0x0000000c12127210 */ /* 0x000fe20007f1e0ff */
[----:B------:R-:W-:Y:S01]  /*0db0*/  UIMAD.WIDE.U32 UR4, UR40, -0x33333333, URZ ;  /* 0xcccccccd280478a5 */ /* 0x000fe2000f8e003f */
[----:B------:R-:W-:-:S03]  /*0dc0*/  UMOV UR39, URZ ;  /* 0x0000003f00277c82 */ /* 0x000fc60008000000 */
[----:B------:R-:W-:Y:S01]  /*0dd0*/  USHF.R.U32.HI UR4, URZ, 0x2, UR5 ;  /* 0x000000023f047899 */ /* 0x000fe20008011605 */
[----:B------:R-:W-:-:S03]  /*0de0*/  IMAD.X R17, R23, 0x1, R17, P0 ;  /* 0x0000000117117824 */ /* 0x000fc600000e0611 */
[----:B------:R-:W-:Y:S02]  /*0df0*/  UIMAD UR38, UR4, -0x5, UR40 ;  /* 0xfffffffb042678a4 */ /* 0x000fe4000f8e0228 */
[----:B------:R-:W-:-:S12]  /*0e00*/  @UP0 ULOP3.LUT UR39, UR4, 0x1, URZ, 0xc0, !UPT ;  /* 0x0000000104270892 */ /* 0x000fd8000f8ec03f */
.L_x_11:
[----:B------:R-:W-:Y:S01]  /*0e10*/  ISETP.GE.U32.AND P0, PT, R18, UR8, PT ;  /* 0x0000000812007c0c */ /* 0x000fe2000bf06070 */
[----:B------:R-:W-:Y:S01]  /*0e20*/  IMAD.MOV.U32 R19, RZ, RZ, -0x1 ;  /* 0xffffffffff137424 */ /* 0x000fe200078e00ff */
[----:B------:R-:W-:Y:S01]  /*0e30*/  PRMT R8, RZ, 0x7610, R8 ;  /* 0x00007610ff087816 */ /* 0x000fe20000000008 */
[----:B------:R-:W-:Y:S01]  /*0e40*/  IMAD.MOV.U32 R22, RZ, RZ, -0x1 ;  /* 0xffffffffff167424 */ /* 0x000fe200078e00ff */
[----:B------:R-:W-:Y:S01]  /*0e50*/  ISETP.GE.U32.AND.EX P0, PT, R17, UR9, PT, P0 ;  /* 0x0000000911007c0c */ /* 0x000fe2000bf06100 */
[----:B------:R-:W-:-:S12]  /*0e60*/  IMAD.MOV.U32 R2, RZ, RZ, -0x1 ;  /* 0xffffffffff027424 */ /* 0x000fd800078e00ff */
[----:B------:R-:W-:Y:S05]  /*0e70*/  @P0 BRA `(.L_x_12) ;  /* 0x00000004002c0947 */ /* 0x000fea0003800000 */
[----:B------:R-:W1:Y:S01]  /*0e80*/  LDC.64 R26, c[0x0][0x628] ;  /* 0x00018a00ff1a7b82 */ /* 0x000e620000000a00 */
[----:B------:R-:W-:Y:S02]  /*0e90*/  IMAD.MOV.U32 R8, RZ, RZ, R18 ;  /* 0x000000ffff087224 */ /* 0x000fe400078e0012 */
[----:B------:R-:W-:-:S05]  /*0ea0*/  IMAD.MOV.U32 R9, RZ, RZ, R17 ;  /* 0x000000ffff097224 */ /* 0x000fca00078e0011 */
[----:B------:R-:W3:Y:S08]  /*0eb0*/  LDC R2, c[0x0][0x630] ;  /* 0x00018c00ff027b82 */ /* 0x000ef00000000800 */
[----:B------:R-:W4:Y:S01]  /*0ec0*/  LDC.64 R28, c[0x0][0x620] ;  /* 0x00018800ff1c7b82 */ /* 0x000f220000000a00 */
[----:B-1----:R-:W-:-:S04]  /*0ed0*/  ISETP.NE.U32.AND P0, PT, R26, RZ, PT ;  /* 0x000000ff1a00720c */ /* 0x002fc80003f05070 */
[----:B------:R-:W-:-:S13]  /*0ee0*/  ISETP.NE.AND.EX P0, PT, R27, RZ, PT, P0 ;  /* 0x000000ff1b00720c */ /* 0x000fda0003f05300 */
[----:B---34-:R-:W-:Y:S05]  /*0ef0*/  @!P0 BRA `(.L_x_13) ;  /* 0x0000000000288947 */ /* 0x018fea0003800000 */
[----:B0-----:R-:W0:Y:S02]  /*0f00*/  LDC R13, c[0x0][0x634] ;  /* 0x00018d00ff0d7b82 */ /* 0x001e240000000800 */
[----:B0-----:R-:W-:-:S05]  /*0f10*/  IADD3 R13, P0, R18, R13, RZ ;  /* 0x0000000d120d7210 */ /* 0x001fca0007f1e0ff */
[----:B------:R-:W-:-:S04]  /*0f20*/  IMAD.X R15, RZ, RZ, R17, P0 ;  /* 0x000000ffff0f7224 */ /* 0x000fc800000e0611 */
[----:B------:R-:W-:-:S04]  /*0f30*/  IMAD.WIDE.U32 R8, R15, R26, RZ ;  /* 0x0000001a0f087225 */ /* 0x000fc800078e00ff */
[----:B------:R-:W-:-:S04]  /*0f40*/  IMAD.WIDE.U32 R10, P0, R13, R27, R8 ;  /* 0x0000001b0d0a7225 */ /* 0x000fc80007800008 */
[----:B------:R-:W-:-:S04]  /*0f50*/  IMAD.WIDE.U32 R8, R13, R26, RZ ;  /* 0x0000001a0d087225 */ /* 0x000fc800078e00ff */
[----:B------:R-:W-:Y:S01]  /*0f60*/  IMAD.X R13, RZ, RZ, RZ, P0 ;  /* 0x000000ffff0d7224 */ /* 0x000fe200000e06ff */
[----:B------:R-:W-:Y:S01]  /*0f70*/  IADD3 RZ, P0, R9, R10, RZ ;  /* 0x0000000a09ff7210 */ /* 0x000fe20007f1e0ff */
[----:B------:R-:W-:-:S04]  /*0f80*/  IMAD.MOV.U32 R12, RZ, RZ, R11 ;  /* 0x000000ffff0c7224 */ /* 0x000fc800078e000b */
[----:B------:R-:W-:-:S08]  /*0f90*/  IMAD.WIDE.U32.X R8, R15, R27, R12, P0 ;  /* 0x0000001b0f087225 */ /* 0x000fd000000e040c */
.L_x_13:
[----:B------:R-:W1:Y:S01]  /*0fa0*/  LDC.64 R32, c[0x0][0x640] ;  /* 0x00019000ff207b82 */ /* 0x000e620000000a00 */
[-C--:B------:R-:W-:Y:S01]  /*0fb0*/  SHF.R.U64 R30, R8, R2.reuse, R9 ;  /* 0x00000002081e7219 */ /* 0x080fe20000001209 */
[----:B------:R-:W-:Y:S01]  /*0fc0*/  IMAD.MOV.U32 R19, RZ, RZ, R17 ;  /* 0x000000ffff137224 */ /* 0x000fe200078e0011 */
[----:B------:R-:W-:Y:S02]  /*0fd0*/  SHF.R.U32.HI R2, RZ, R2, R9 ;  /* 0x00000002ff027219 */ /* 0x000fe40000011609 */
[----:B------:R-:W-:-:S03]  /*0fe0*/  IADD3 R11, P0, RZ, -R30, RZ ;  /* 0x8000001eff0b7210 */ /* 0x000fc60007f1e0ff */
[----:B------:R-:W3:Y:S02]  /*0ff0*/  LDC R10, c[0x0][0x618] ;  /* 0x00018600ff0a7b82 */ /* 0x000ee40000000800 */
[----:B------:R-:W-:-:S04]  /*1000*/  IMAD.X R9, RZ, RZ, ~R2, P0 ;  /* 0x000000ffff097224 */ /* 0x000fc800000e0e02 */
[-C--:B------:R-:W-:Y:S02]  /*1010*/  IMAD R2, R9, R28.reuse, RZ ;  /* 0x0000001c09027224 */ /* 0x080fe400078e02ff */
[----:B0-----:R-:W0:Y:S01]  /*1020*/  LDC R13, c[0x0][0x608] ;  /* 0x00018200ff0d7b82 */ /* 0x001e220000000800 */
[----:B------:R-:W-:-:S04]  /*1030*/  IMAD.WIDE.U32 R8, R11, R28, R18 ;  /* 0x0000001c0b087225 */ /* 0x000fc800078e0012 */
[----:B------:R-:W-:Y:S02]  /*1040*/  IMAD R11, R11, R29, R2 ;  /* 0x0000001d0b0b7224 */ /* 0x000fe400078e0202 */
[----:B------:R-:W-:Y:S01]  /*1050*/  IMAD.MOV.U32 R2, RZ, RZ, -0x1 ;  /* 0xffffffffff027424 */ /* 0x000fe200078e00ff */
[----:B------:R-:W4:Y:S01]  /*1060*/  LDC R31, c[0x0][0x658] ;  /* 0x00019600ff1f7b82 */ /* 0x000f220000000800 */
[----:B------:R-:W-:Y:S01]  /*1070*/  IMAD.IADD R9, R9, 0x1, R11 ;  /* 0x0000000109097824 */ /* 0x000fe200078e020b */
[----:B-1----:R-:W-:Y:S01]  /*1080*/  ISETP.NE.U32.AND P0, PT, R32, RZ, PT ;  /* 0x000000ff2000720c */ /* 0x002fe20003f05070 */
[----:B------:R-:W-:-:S03]  /*1090*/  IMAD.MOV.U32 R28, RZ, RZ, 0x1 ;  /* 0x00000001ff1c7424 */ /* 0x000fc600078e00ff */
[----:B------:R-:W-:Y:S02]  /*10a0*/  ISETP.NE.AND.EX P0, PT, R33, RZ, PT, P0 ;  /* 0x000000ff2100720c */ /* 0x000fe40003f05300 */
[----:B------:R-:W1:Y:S01]  /*10b0*/  LDC R27, c[0x0][0x600] ;  /* 0x00018000ff1b7b82 */ /* 0x000e620000000800 */
[-CC-:B---3--:R-:W-:Y:S02]  /*10c0*/  SHF.R.U64 R25, R8, R10.reuse, R9.reuse ;  /* 0x0000000a08197219 */ /* 0x188fe40000001209 */
[----:B------:R-:W-:-:S05]  /*10d0*/  SHF.R.U32.HI R8, RZ, R10, R9 ;  /* 0x0000000aff087219 */ /* 0x000fca0000011609 */
[----:B------:R-:W3:Y:S01]  /*10e0*/  LDC R22, c[0x0][0x648] ;  /* 0x00019200ff167b82 */ /* 0x000ee20000000800 */
[-CC-:B0-----:R-:W-:Y:S02]  /*10f0*/  SHF.R.U64 R34, R25, R13.reuse, R8.reuse ;  /* 0x0000000d19227219 */ /* 0x181fe40000001208 */
[----:B------:R-:W-:-:S05]  /*1100*/  SHF.R.U32.HI R8, RZ, R13, R8 ;  /* 0x0000000dff087219 */ /* 0x000fca0000011608 */
[----:B------:R-:W0:Y:S01]  /*1110*/  LDC R26, c[0x0][0x638] ;  /* 0x00018e00ff1a7b82 */ /* 0x000e220000000800 */
[-CC-:B----4-:R-:W-:Y:S02]  /*1120*/  SHF.R.U64 R36, R34, R31.reuse, R8.reuse ;  /* 0x0000001f22247219 */ /* 0x190fe40000001208 */
[-C--:B------:R-:W-:Y:S02]  /*1130*/  SHF.L.U32 R2, R2, R31.reuse, RZ ;  /* 0x0000001f02027219 */ /* 0x080fe400000006ff */
[----:B------:R-:W-:Y:S01]  /*1140*/  SHF.R.U32.HI R9, RZ, R31, R8 ;  /* 0x0000001fff097219 */ /* 0x000fe20000011608 */
[----:B------:R-:W-:Y:S01]  /*1150*/  IMAD.MOV.U32 R8, RZ, RZ, R36 ;  /* 0x000000ffff087224 */ /* 0x000fe200078e0024 */
[----:B------:R-:W-:Y:S01]  /*1160*/  LOP3.LUT R15, RZ, R2, RZ, 0x33, !PT ;  /* 0x00000002ff0f7212 */ /* 0x000fe200078e33ff */
[----:B------:R-:W4:Y:S01]  /*1170*/  LDC R29, c[0x0][0x610] ;  /* 0x00018400ff1d7b82 */ /* 0x000f220000000800 */
[----:B------:R-:W-:Y:S05]  /*1180*/  @!P0 BRA `(.L_x_14) ;  /* 0x0000000000288947 */ /* 0x000fea0003800000 */
[----:B------:R-:W2:Y:S02]  /*1190*/  LDC R13, c[0x0][0x64c] ;  /* 0x00019300ff0d7b82 */ /* 0x000ea40000000800 */
[----:B--2---:R-:W-:-:S05]  /*11a0*/  IADD3 R13, P0, R36, R13, RZ ;  /* 0x0000000d240d7210 */ /* 0x004fca0007f1e0ff */
        /* <DEDUP_REMOVED lines=8> */
.L_x_14:
[----:B---3--:R-:W-:Y:S01]  /*1230*/  SHF.R.U64 R7, R8, R22, R9 ;  /* 0x0000001608077219 */ /* 0x008fe20000001209 */
[----:B-1----:R-:W-:Y:S01]  /*1240*/  VIADD R8, R27, 0xffffffff ;  /* 0xffffffff1b087836 */ /* 0x002fe20000000000 */
[----:B------:R-:W-:Y:S01]  /*1250*/  SHF.L.U32 R2, R28, R31, RZ ;  /* 0x0000001f1c027219 */ /* 0x000fe200000006ff */
[----:B------:R-:W-:Y:S01]  /*1260*/  @P1 IMAD R20, R21, R24, R6 ;  /* 0x0000001815141224 */ /* 0x000fe200078e0206 */
[----:B------:R-:W-:Y:S01]  /*1270*/  LOP3.LUT R15, R34, R15, RZ, 0xc0, !PT ;  /* 0x0000000f220f7212 */ /* 0x000fe200078ec0ff */
[----:B------:R-:W-:Y:S01]  /*1280*/  IMAD.MOV R9, RZ, RZ, -R7 ;  /* 0x000000ffff097224 */ /* 0x000fe200078e0a07 */
[----:B------:R-:W-:Y:S01]  /*1290*/  LOP3.LUT R8, R25, R8, RZ, 0xc0, !PT ;  /* 0x0000000819087212 */ /* 0x000fe200078ec0ff */
[----:B------:R-:W-:Y:S02]  /*12a0*/  IMAD.MOV.U32 R6, RZ, RZ, 0x1 ;  /* 0x00000001ff067424 */ /* 0x000fe400078e00ff */
[----:B------:R-:W-:Y:S02]  /*12b0*/  IMAD R15, R2, R7, R15 ;  /* 0x00000007020f7224 */ /* 0x000fe400078e020f */
[----:B0-----:R-:W-:-:S02]  /*12c0*/  IMAD R2, R9, R26, R36 ;  /* 0x0000001a09027224 */ /* 0x001fc400078e0224 */
[----:B----4-:R-:W-:Y:S02]  /*12d0*/  IMAD R19, R15, R29, R20 ;  /* 0x0000001d0f137224 */ /* 0x010fe400078e0214 */
[--C-:B------:R-:W-:Y:S01]  /*12e0*/  IMAD R2, R2, R27, R8.reuse ;  /* 0x0000001b02027224 */ /* 0x100fe200078e0208 */
[----:B------:R-:W-:-:S04]  /*12f0*/  PRMT R8, R6, 0x7610, R8 ;  /* 0x0000761006087816 */ /* 0x000fc80000000008 */
[----:B------:R-:W-:Y:S02]  /*1300*/  SEL R22, R2, R19, !P1 ;  /* 0x0000001302167207 */ /* 0x000fe40004800000 */
[----:B------:R-:W-:Y:S01]  /*1310*/  SEL R19, R19, R2, !P1 ;  /* 0x0000000213137207 */ /* 0x000fe20004800000 */
[----:B------:R-:W-:-:S07]  /*1320*/  IMAD.MOV.U32 R2, RZ, RZ, R30 ;  /* 0x000000ffff027224 */ /* 0x000fce00078e001e */
.L_x_12:
[----:B------:R-:W-:Y:S05]  /*1330*/  @!P3 BRA `(.L_x_15) ;  /* 0x00000000000cb947 */ /* 0x000fea0003800000 */
[----:B------:R-:W-:Y:S01]  /*1340*/  UCGABAR_WAIT ;  /* 0x0000000000007dc7 */ /* 0x000fe20008000000 */
[----:B------:R-:W-:Y:S01]  /*1350*/  CCTL.IVALL ;  /* 0x00000000ff00798f */ /* 0x000fe20002000000 */
[----:B------:R-:W-:Y:S05]  /*1360*/  BRA `(.L_x_16) ;  /* 0x0000000000047947 */ /* 0x000fea0003800000 */
.L_x_15:
[----:B------:R-:W-:Y:S06]  /*1370*/  BAR.SYNC.DEFER_BLOCKING 0x0 ;  /* 0x0000000000007b1d */ /* 0x000fec0000010000 */
.L_x_16:
[----:B------:R-:W-:Y:S05]  /*1380*/  @!P2 BRA `(.L_x_17) ;  /* 0x000000780080a947 */ /* 0x000fea0003800000 */
[----:B------:R-:W-:-:S13]  /*1390*/  ISETP.GT.U32.AND P0, PT, R35, 0x1, PT ;  /* 0x000000012300780c */ /* 0x000fda0003f04070 */
[----:B------:R-:W-:Y:S05]  /*13a0*/  @P0 EXIT ;  /* 0x000000000000094d */ /* 0x000fea0003800000 */
.L_x_18:
[----:B------:R-:W-:-:S08]  /*13b0*/  NOP ;  /* 0x0000000000007918 */ /* 0x000fd00000000000 */
[----:B------:R-:W1:Y:S02]  /*13c0*/  USETMAXREG.TRY_ALLOC.CTAPOOL UP0, 0xe8 ;  /* 0x000000e8000079c8 */ /* 0x000e640008000600 */
[----:B-1----:R-:W-:-:S13]  /*13d0*/  PLOP3.LUT P0, PT, PT, PT, UP0, 0x80, 0x0 ;  /* 0x000000000000781c */ /* 0x002fda0003f0f008 */
[----:B------:R-:W-:Y:S05]  /*13e0*/  @!P0 BRA `(.L_x_18) ;  /* 0xfffffffc00f08947 */ /* 0x000fea000383ffff */
[----:B------:R-:W-:-:S13]  /*13f0*/  LOP3.LUT P0, RZ, R8, 0xff, RZ, 0xc0, !PT ;  /* 0x000000ff08ff7812 */ /* 0x000fda000780c0ff */
[----:B------:R-:W-:Y:S05]  /*1400*/  @!P0 EXIT ;  /* 0x000000000000894d */ /* 0x000fea0003800000 */
[----:B------:R-:W1:Y:S01]  /*1410*/  S2UR UR4, SR_CgaCtaId ;  /* 0x00000000000479c3 */ /* 0x000e620000008800 */
[----:B--2---:R-:W-:Y:S01]  /*1420*/  VIADD R0, R0, 0xffffffff ;  /* 0xffffffff00007836 */ /* 0x004fe20000000000 */
[CC--:B------:R-:W-:Y:S01]  /*1430*/  LEA.HI R4, R14.reuse, R3.reuse, RZ, 0x2 ;  /* 0x000000030e047211 */ /* 0x0c0fe200078f10ff */
[----:B------:R-:W-:Y:S01]  /*1440*/  UMOV UR41, 0x400 ;  /* 0x0000040000297882 */ /* 0x000fe20000000000 */
[----:B------:R-:W-:Y:S01]  /*1450*/  LEA.HI R14, R14, R3, RZ, 0x5 ;  /* 0x000000030e0e7211 */ /* 0x000fe200078f28ff */
[----:B------:R-:W-:Y:S01]  /*1460*/  UISETP.LT.AND UP0, UPT, UR40, 0x1, UPT ;  /* 0x000000012800788c */ /* 0x000fe2000bf01270 */
[----:B------:R-:W-:Y:S01]  /*1470*/  R2UR UR42, R0 ;  /* 0x00000000002a72ca */ /* 0x000fe200000e0000 */
[----:B------:R-:W-:Y:S01]  /*1480*/  USHF.L.U32 UR44, UR40, 0x1, URZ ;  /* 0x00000001282c7899 */ /* 0x000fe2000800063f */
[--C-:B------:R-:W-:Y:S01]  /*1490*/  SHF.R.S32.HI R156, RZ, 0x2, R4.reuse ;  /* 0x00000002ff9c7819 */ /* 0x100fe20000011404 */
[----:B------:R-:W-:Y:S01]  /*14a0*/  USEL UR43, UR40, 0x1, UP0 ;  /* 0x00000001282b7887 */ /* 0x000fe20008000000 */
[----:B------:R-:W-:-:S02]  /*14b0*/  SHF.R.S32.HI R5, RZ, 0x1f, R4 ;  /* 0x0000001fff057819 */ /* 0x000fc40000011404 */
[----:B------:R-:W-:Y:S01]  /*14c0*/  LOP3.LUT R158, R4, 0xfffffffc, RZ, 0xc0, !PT ;  /* 0xfffffffc049e7812 */ /* 0x000fe200078ec0ff */
[----:B------:R-:W-:Y:S01]  /*14d0*/  UIADD3 UR43, -UR43, UR40, URZ ;  /* 0x000000282b2b7290 */ /* 0x000fe2000fffe13f */
[----:B------:R-:W-:Y:S02]  /*14e0*/  LEA.HI R5, R5, R156, RZ, 0x3 ;  /* 0x0000009c05057211 */ /* 0x000fe400078f18ff */
[----:B------:R-:W-:Y:S01]  /*14f0*/  ISETP.NE.AND P0, PT, R0, RZ, PT ;  /* 0x000000ff0000720c */ /* 0x000fe20003f05270 */
[----:B------:R-:W-:Y:S01]  /*1500*/  IMAD.IADD R158, R3, 0x1, -R158 ;  /* 0x00000001039e7824 */ /* 0x000fe200078e0a9e */
[----:B------:R-:W-:Y:S01]  /*1510*/  LOP3.LUT R5, R5, 0xfffffff8, RZ, 0xc0, !PT ;  /* 0xfffffff805057812 */ /* 0x000fe200078ec0ff */
[----:B------:R-:W-:Y:S01]  /*1520*/  USHF.L.U32 UR42, UR42, 0x3, URZ ;  /* 0x000000032a2a7899 */ /* 0x000fe2000800063f */
[----:B------:R-:W-:Y:S02]  /*1530*/  LOP3.LUT R172, R16, 0x1, RZ, 0xfc, !PT ;  /* 0x0000000110ac7812 */ /* 0x000fe400078efcff */
[----:B------:R-:W-:Y:S01]  /*1540*/  SEL R173, RZ, 0x1, P0 ;  /* 0x00000001ffad7807 */ /* 0x000fe20000000000 */
[----:B------:R-:W-:Y:S01]  /*1550*/  IMAD.IADD R156, R156, 0x1, -R5 ;  /* 0x000000019c9c7824 */ /* 0x000fe200078e0a05 */
[----:B-1----:R-:W-:Y:S01]  /*1560*/  ULEA UR41, UR4, UR41, 0x18 ;  /* 0x0000002904297291 */ /* 0x002fe2000f8ec03f */
[----:B------:R-:W-:Y:S01]  /*1570*/  SHF.R.S32.HI R5, RZ, 0x5, R14 ;  /* 0x00000005ff057819 */ /* 0x000fe2000001140e */
[----:B------:R-:W-:Y:S01]  /*1580*/  IMAD.U32 R160, RZ, RZ, UR42 ;  /* 0x0000002affa07e24 */ /* 0x000fe2000f8e00ff */
[----:B------:R-:W-:Y:S01]  /*1590*/  ULDC UR4, c[0x0][0x284] ;  /* 0x0000a10000047ab9 */ /* 0x000fe20000000800 */
[----:B------:R-:W-:Y:S01]  /*15a0*/  UIADD3 UR45, UR41, 0x60, URZ ;  /* 0x00000060292d7890 */ /* 0x000fe2000fffe03f */
[--C-:B------:R-:W-:Y:S01]  /*15b0*/  SHF.R.S32.HI R157, RZ, 0x1f, R156.reuse ;  /* 0x0000001fff9d7819 */ /* 0x100fe2000001149c */
[----:B------:R-:W-:Y:S01]  /*15c0*/  IMAD R163, R5, -0x10, -R156 ;  /* 0xfffffff005a37824 */ /* 0x000fe200078e0a9c */
[----:B------:R-:W-:-:S02]  /*15d0*/  LOP3.LUT R162, R160, 0x8, RZ, 0xc0, !PT ;  /* 0x00000008a0a27812 */ /* 0x000fc400078ec0ff */
[----:B------:R-:W-:Y:S01]  /*15e0*/  LOP3.LUT R160, R160, 0x8, RZ, 0xc, !PT ;  /* 0x00000008a0a07812 */ /* 0x000fe200078e0cff */
[----:B------:R-:W-:Y:S01]  /*15f0*/  IMAD.U32 R159, RZ, RZ, UR45 ;  /* 0x0000002dff9f7e24 */ /* 0x000fe2000f8e00ff */
[----:B------:R-:W-:Y:S01]  /*1600*/  LOP3.LUT R162, R162, 0x18, RZ, 0x3c, !PT ;  /* 0x00000018a2a27812 */ /* 0x000fe200078e3cff */
[----:B------:R-:W-:-:S04]  /*1610*/  IMAD.WIDE R156, R5, 0x10, R156 ;  /* 0x00000010059c7825 */ /* 0x000fc800078e029c */
[----:B------:R-:W-:Y:S02]  /*1620*/  VIADD R161, R159, UR42 ;  /* 0x0000002a9fa17c36 */ /* 0x000fe40008000000 */
[----:B------:R-:W-:-:S07]  /*1630*/  VIADD R163, R163, UR4 ;  /* 0x00000004a3a37c36 */ /* 0x000fce0008000000 */
.L_x_294:
[----:B------:R-:W-:Y:S01]  /*1640*/  SHF.L.U32 R0, R173, 0x1f, RZ ;  /* 0x0000001fad007819 */ /* 0x000fe200000006ff */
[----:B------:R-:W-:Y:S02]  /*1650*/  ULDC UR4, c[0x0][0x28c] ;  /* 0x0000a30000047ab9 */ /* 0x000fe40000000800 */
[----:B------:R-:W-:Y:S01]  /*1660*/  ISETP.LT.AND P1, PT, RZ, UR4, PT ;  /* 0x00000004ff007c0c */ /* 0x000fe2000bf21270 */
[----:B------:R-:W1:Y:S02]  /*1670*/  SYNCS.PHASECHK.TRANS64.TRYWAIT P0, [R159+UR42], R0 ;  /* 0x000000009f0075a7 */ /* 0x000e64000800016a */
[----:B-1-34-:R-:W-:Y:S10]  /*1680*/  @!P0 BRA `(.L_x_19) ;  /* 0x0000008400f88947 */ /* 0x01aff40003800000 */
.L_x_317:
[----:B------:R-:W-:Y:S05]  /*1690*/  @P1 BRA `(.L_x_20) ;  /* 0x0000000000401947 */ /* 0x000fea0003800000 */
[----:B-1----:R-:W-:Y:S01]  /*16a0*/  MOV R0, 0x0 ;  /* 0x0000000000007802 */ /* 0x002fe20000000f00 */
[----:B------:R-:W-:Y:S01]  /*16b0*/  ULDC.64 UR4, c[0x4][0x68] ;  /* 0x01001a0000047ab9 */ /* 0x000fe20000000a00 */
[----:B------:R-:W-:Y:S01]  /*16c0*/  ULDC.64 UR6, c[0x4][0x8] ;  /* 0x0100020000067ab9 */ /* 0x000fe20000000a00 */
[----:B------:R-:W-:Y:S01]  /*16d0*/  IMAD.U32 R4, RZ, RZ, UR4 ;  /* 0x00000004ff047e24 */ /* 0x000fe2000f8e00ff */
[----:B------:R1:W2:Y:S01]  /*16e0*/  LDC.64 R14, c[0x4][R0] ;  /* 0x01000000000e7b82 */ /* 0x0002a20000000a00 */
[----:B------:R-:W-:Y:S01]  /*16f0*/  IMAD.U32 R5, RZ, RZ, UR5 ;  /* 0x00000005ff057e24 */ /* 0x000fe2000f8e00ff */
[----:B------:R-:W-:Y:S01]  /*1700*/  ULDC.64 UR4, c[0x4][0x70] ;  /* 0x01001c0000047ab9 */ /* 0x000fe20000000a00 */
[----:B------:R-:W-:Y:S02]  /*1710*/  IMAD.U32 R10, RZ, RZ, UR6 ;  /* 0x00000006ff0a7e24 */ /* 0x000fe4000f8e00ff */
[----:B------:R-:W-:Y:S02]  /*1720*/  IMAD.U32 R6, RZ, RZ, UR4 ;  /* 0x00000004ff067e24 */ /* 0x000fe4000f8e00ff */
[----:B------:R-:W-:-:S02]  /*1730*/  IMAD.U32 R7, RZ, RZ, UR5 ;  /* 0x00000005ff077e24 */ /* 0x000fc4000f8e00ff */
[----:B------:R-:W-:Y:S02]  /*1740*/  IMAD.U32 R11, RZ, RZ, UR7 ;  /* 0x00000007ff0b7e24 */ /* 0x000fe4000f8e00ff */
[----:B------:R-:W-:Y:S02]  /*1750*/  IMAD.MOV.U32 R8, RZ, RZ, 0x1e1 ;  /* 0x000001e1ff087424 */ /* 0x000fe400078e00ff */
[----:B0-----:R-:W-:Y:S02]  /*1760*/  IMAD.MOV.U32 R12, RZ, RZ, 0x1 ;  /* 0x00000001ff0c7424 */ /* 0x001fe400078e00ff */
[----:B-1----:R-:W-:-:S07]  /*1770*/  IMAD.MOV.U32 R13, RZ, RZ, RZ ;  /* 0x000000ffff0d7224 */ /* 0x002fce00078e00ff */
[----:B------:R-:W-:-:S07]  /*1780*/  LEPC R20, `(.L_x_20) ;  /* 0x000000001014794e */ /* 0x000fce0000000000 */
[----:B--2--5:R-:W-:Y:S05]  /*1790*/  CALL.ABS.NOINC R14 ;  /* 0x000000000e007343 */ /* 0x024fea0003c00000 */
.L_x_20:
[----:B------:R-:W-:-:S13]  /*17a0*/  ISETP.NE.AND P0, PT, R172, 0x3, PT ;  /* 0x00000003ac00780c */ /* 0x000fda0003f05270 */
[----:B------:R-:W-:Y:S05]  /*17b0*/  @!P0 BRA `(.L_x_21) ;  /* 0x0000000000048947 */ /* 0x000fea0003800000 */
[----:B------:R-:W-:Y:S01]  /*17c0*/  BPT.TRAP 0x1 ;  /* 0x000000040000795c */ /* 0x000fe20000300000 */
.L_x_21:
[----:B------:R-:W-:Y:S02]  /*17d0*/  IMAD.U32 R3, RZ, RZ, UR38 ;  /* 0x00000026ff037e24 */ /* 0x000fe4000f8e00ff */
[----:B-1----:R-:W-:-:S03]  /*17e0*/  IMAD.U32 R0, RZ, RZ, UR39 ;  /* 0x00000027ff007e24 */ /* 0x002fc6000f8e00ff */
[----:B------:R-:W-:Y:S02]  /*17f0*/  LEA R3, R3, UR41, 0x3 ;  /* 0x0000002903037c11 */ /* 0x000fe4000f8e18ff */
[----:B------:R-:W-:-:S04]  /*1800*/  SHF.L.U32 R0, R0, 0x1f, RZ ;  /* 0x0000001f00007819 */ /* 0x000fc800000006ff */
[----:B------:R1:W2:Y:S01]  /*1810*/  SYNCS.PHASECHK.TRANS64.TRYWAIT P1, [R3+URZ], R0 ;  /* 0x00000000030075a7 */ /* 0x0002a2000802017f */
[----:B------:R-:W-:Y:S05]  /*1820*/  @!P0 BRA `(.L_x_22) ;  /* 0x0000000000048947 */ /* 0x000fea0003800000 */
[----:B------:R-:W-:Y:S01]  /*1830*/  BPT.TRAP 0x1 ;  /* 0x000000040000795c */ /* 0x000fe20000300000 */
.L_x_22:
[----:B------:R-:W-:-:S05]  /*1840*/  IMAD.U32 R4, RZ, RZ, UR43 ;  /* 0x0000002bff047e24 */ /* 0x000fca000f8e00ff */
[----:B------:R-:W-:Y:S01]  /*1850*/  ISETP.GE.AND P2, PT, R4, 0x1, PT ;  /* 0x000000010400780c */ /* 0x000fe20003f46270 */
[----:B--2---:R-:W-:-:S12]  /*1860*/  @P1 BRA `(.L_x_23) ;  /* 0x0000000000081947 */ /* 0x004fd80003800000 */
[----:B------:R-:W2:Y:S02]  /*1870*/  SYNCS.PHASECHK.TRANS64.TRYWAIT P1, [R3+URZ], R0 ;  /* 0x00000000030075a7 */ /* 0x000ea4000802017f */
[----:B--2---:R-:W-:Y:S05]  /*1880*/  @!P1 BRA `(.L_x_24) ;  /* 0x00000084008c9947 */ /* 0x004fea0003800000 */
.L_x_23:
[----:B------:R-:W-:Y:S05]  /*1890*/  WARPSYNC.ALL ;  /* 0x0000000000007948 */ /* 0x000fea0003800000 */
[----:B------:R-:W-:Y:S01]  /*18a0*/  UIADD3 UR4, UR41, 0x180, URZ ;  /* 0x0000018029047890 */ /* 0x000fe2000fffe03f */
[----:B------:R-:W-:Y:S01]  /*18b0*/  WARPGROUP.ARRIVE ;  /* 0x00000000000079c5 */ /* 0x000fe20000000000 */
[----:B------:R-:W-:Y:S02]  /*18c0*/  UIADD3 UR5, UR41, 0xa180, URZ ;  /* 0x0000a18029057890 */ /* 0x000fe4000fffe03f */
[----:B------:R-:W-:Y:S02]  /*18d0*/  USHF.R.U32.HI UR4, URZ, 0x4, UR4 ;  /* 0x000000043f047899 */ /* 0x000fe40008011604 */
[----:B------:R-:W-:-:S02]  /*18e0*/  USHF.R.U32.HI UR5, URZ, 0x4, UR5 ;  /* 0x000000043f057899 */ /* 0x000fc40008011605 */
[----:B------:R-:W-:Y:S02]  /*18f0*/  ULOP3.LUT UR4, UR4, 0x3fff, URZ, 0xc0, !UPT ;  /* 0x00003fff04047892 */ /* 0x000fe4000f8ec03f */
[----:B------:R-:W-:Y:S02]  /*1900*/  ULOP3.LUT UR5, UR5, 0x3fff, URZ, 0xc0, !UPT ;  /* 0x00003fff05057892 */ /* 0x000fe4000f8ec03f */
[----:B------:R-:W-:Y:S02]  /*1910*/  ULOP3.LUT UR8, UR4, 0x10000, URZ, 0xfc, !UPT ;  /* 0x0001000004087892 */ /* 0x000fe4000f8efc3f */
[----:B------:R-:W-:Y:S02]  /*1920*/  ULOP3.LUT UR9, UR5, 0x10000, URZ, 0xfc, !UPT ;  /* 0x0001000005097892 */ /* 0x000fe4000f8efc3f */
[----:B------:R-:W-:Y:S02]  /*1930*/  ULEA UR10, UR38, UR8, 0x9 ;  /* 0x00000008260a7291 */ /* 0x000fe4000f8e483f */
[----:B------:R-:W-:Y:S01]  /*1940*/  ULEA UR11, UR38, UR9, 0xb ;  /* 0x00000009260b7291 */ /* 0x000fe2000f8e583f */
[----:B------:R-:W-:Y:S01]  /*1950*/  UMOV UR5, 0x40000040 ;  /* 0x4000004000057882 */ /* 0x000fe20000000000 */
[----:B------:R-:W-:-:S03]  /*1960*/  UMOV UR7, 0x40000040 ;  /* 0x4000004000077882 */ /* 0x000fc60000000000 */
[----:B------:R-:W-:Y:S02]  /*1970*/  UMOV UR4, UR10 ;  /* 0x0000000a00047c82 */ /* 0x000fe40008000000 */
[----:B------:R-:W-:Y:S02]  /*1980*/  UMOV UR6, UR11 ;  /* 0x0000000b00067c82 */ /* 0x000fe40008000000 */
[----:B------:R-:W-:Y:S01]  /*1990*/  HGMMA.64x256x8.F32.TF32 R24, gdesc[UR4], RZ, !UPT, gsb0 ;  /* 0x07e00000041879f0 */ /* 0x000fe2000c0028ff */
[----:B------:R-:W-:Y:S02]  /*19a0*/  UIADD3 UR4, UR10, 0x2, URZ ;  /* 0x000000020a047890 */ /* 0x000fe4000fffe03f */
[----:B------:R-:W-:Y:S01]  /*19b0*/  UIADD3 UR6, UR11, 0x2, URZ ;  /* 0x000000020b067890 */ /* 0x000fe2000fffe03f */
[----:B------:R-:W-:Y:S01]  /*19c0*/  UMOV UR5, 0x40000040 ;  /* 0x4000004000057882 */ /* 0x000fe20000000000 */
[----:B------:R-:W-:Y:S01]  /*19d0*/  UMOV UR7, 0x40000040 ;  /* 0x4000004000077882 */ /* 0x000fe20000000000 */
[----:B------:R-:W-:-:S02]  /*19e0*/  WARPGROUP.DEPBAR.LE gsb0, 0x0 ;  /* 0x00008000000079c5 */ /* 0x000fc40000010000 */
[----:B------:R-:W-:-:S15]  /*19f0*/  WARPGROUP.ARRIVE ;  /* 0x00000000000079c5 */ /* 0x000fde0000000000 */
[----:B------:R-:W-:-:S05]  /*1a00*/  NOP ;  /* 0x0000000000007918 */ /* 0x000fca0000000000 */
[----:B------:R-:W-:Y:S01]  /*1a10*/  HGMMA.64x256x8.F32.TF32 R24, gdesc[UR4], R24, gsb0 ;  /* 0x07e00000041879f0 */ /* 0x000fe20008002818 */
[----:B------:R-:W-:Y:S02]  /*1a20*/  UIADD3 UR4, UR10, 0x4, URZ ;  /* 0x000000040a047890 */ /* 0x000fe4000fffe03f */
[----:B------:R-:W-:Y:S01]  /*1a30*/  UIADD3 UR6, UR11, 0x4, URZ ;  /* 0x000000040b067890 */ /* 0x000fe2000fffe03f */
[----:B------:R-:W-:Y:S01]  /*1a40*/  UMOV UR5, 0x40000040 ;  /* 0x4000004000057882 */ /* 0x000fe20000000000 */
[----:B------:R-:W-:Y:S01]  /*1a50*/  UMOV UR7, 0x40000040 ;  /* 0x4000004000077882 */ /* 0x000fe20000000000 */
[----:B------:R-:W-:Y:S02]  /*1a60*/  WARPGROUP.DEPBAR.LE gsb0, 0x0 ;  /* 0x00008000000079c5 */ /* 0x000fe40000010000 */
        /* <DEDUP_REMOVED lines=10> */
[----:B------:R-:W-:Y:S03]  /*1b10*/  HGMMA.64x256x8.F32.TF32 R24, gdesc[UR4], R24, gsb0 ;  /* 0x07e00000041879f0 */ /* 0x000fe60008002818 */
[----:B------:R-:W-:Y:S02]  /*1b20*/  WARPGROUP.DEPBAR.LE gsb0, 0x0 ;  /* 0x00008000000079c5 */ /* 0x000fe40000010000 */
[----:B------:R-:W-:Y:S05]  /*1b30*/  @!P2 BRA `(.L_x_25) ;  /* 0x000000040020a947 */ /* 0x000fea0003800000 */
[----:B------:R-:W-:Y:S01]  /*1b40*/  UIADD3 UR4, UR38, 0x1, URZ ;  /* 0x0000000126047890 */ /* 0x000fe2000fffe03f */
[----:B-12---:R-:W-:Y:S02]  /*1b50*/  IMAD.U32 R0, RZ, RZ, UR43 ;  /* 0x0000002bff007e24 */ /* 0x006fe4000f8e00ff */
[----:B------:R-:W-:Y:S01]  /*1b60*/  IMAD.U32 R3, RZ, RZ, UR38 ;  /* 0x00000026ff037e24 */ /* 0x000fe2000f8e00ff */
[----:B------:R-:W-:-:S04]  /*1b70*/  UISETP.NE.AND UP0, UPT, UR4, 0x5, UPT ;  /* 0x000000050400788c */ /* 0x000fc8000bf05270 */
[----:B------:R-:W-:Y:S02]  /*1b80*/  USEL UR5, URZ, 0x1, UP0 ;  /* 0x000000013f057887 */ /* 0x000fe40008000000 */
[----:B------:R-:W-:Y:S02]  /*1b90*/  USEL UR10, UR4, URZ, UP0 ;  /* 0x0000003f040a7287 */ /* 0x000fe40008000000 */
[----:B------:R-:W-:-:S06]  /*1ba0*/  ULOP3.LUT UR5, UR39, UR5, URZ, 0x3c, !UPT ;  /* 0x0000000527057292 */ /* 0x000fcc000f8e3c3f */
[----:B------:R-:W-:-:S07]  /*1bb0*/  IMAD.U32 R6, RZ, RZ, UR5 ;  /* 0x00000005ff067e24 */ /* 0x000fce000f8e00ff */
.L_x_32:
[----:B------:R-:W-:Y:S05]  /*1bc0*/  @!P0 BRA `(.L_x_26) ;  /* 0x0000000000048947 */ /* 0x000fea0003800000 */
[----:B------:R-:W-:Y:S01]  /*1bd0*/  BPT.TRAP 0x1 ;  /* 0x000000040000795c */ /* 0x000fe20000300000 */
.L_x_26:
[----:B------:R-:W-:Y:S01]  /*1be0*/  ULEA UR4, UR10, UR41, 0x3 ;  /* 0x000000290a047291 */ /* 0x000fe2000f8e183f */
[----:B------:R-:W-:-:S08]  /*1bf0*/  SHF.L.U32 R4, R6, 0x1f, RZ ;  /* 0x0000001f06047819 */ /* 0x000fd000000006ff */
[----:B------:R1:W2:Y:S01]  /*1c00*/  SYNCS.PHASECHK.TRANS64.TRYWAIT P1, [UR4], R4 ;  /* 0x00000004ff0075a7 */ /* 0x0002a20008020144 */
[----:B------:R-:W-:Y:S05]  /*1c10*/  @!P0 BRA `(.L_x_27) ;  /* 0x0000000000048947 */ /* 0x000fea0003800000 */
[----:B------:R-:W-:Y:S01]  /*1c20*/  BPT.TRAP 0x1 ;  /* 0x000000040000795c */ /* 0x000fe20000300000 */
.L_x_27:
[----:B--2---:R-:W-:Y:S05]  /*1c30*/  @P1 BRA `(.L_x_28) ;  /* 0x0000000000081947 */ /* 0x004fea0003800000 */
[----:B------:R-:W2:Y:S02]  /*1c40*/  SYNCS.PHASECHK.TRANS64.TRYWAIT P1, [UR4], R4 ;  /* 0x00000004ff0075a7 */ /* 0x000ea40008020144 */
[----:B--2---:R-:W-:Y:S05]  /*1c50*/  @!P1 BRA `(.L_x_29) ;  /* 0x0000008000ac9947 */ /* 0x004fea0003800000 */
.L_x_28:
[----:B------:R-:W-:Y:S01]  /*1c60*/  ULEA UR11, UR10, UR8, 0x9 ;  /* 0x000000080a0b7291 */ /* 0x000fe2000f8e483f */
[----:B------:R-:W-:Y:S01]  /*1c70*/  WARPGROUP.ARRIVE ;  /* 0x00000000000079c5 */ /* 0x000fe20000000000 */
[----:B------:R-:W-:Y:S01]  /*1c80*/  ULEA UR12, UR10, UR9, 0xb ;  /* 0x000000090a0c7291 */ /* 0x000fe2000f8e583f */
[----:B------:R-:W-:Y:S01]  /*1c90*/  UMOV UR5, 0x40000040 ;  /* 0x4000004000057882 */ /* 0x000fe20000000000 */
[----:B------:R-:W-:-:S03]  /*1ca0*/  UMOV UR7, 0x40000040 ;  /* 0x4000004000077882 */ /* 0x000fc60000000000 */
[----:B------:R-:W-:Y:S02]  /*1cb0*/  UMOV UR4, UR11 ;  /* 0x0000000b00047c82 */ /* 0x000fe40008000000 */
[----:B------:R-:W-:Y:S02]  /*1cc0*/  UMOV UR6, UR12 ;  /* 0x0000000c00067c82 */ /* 0x000fe40008000000 */
[----:B------:R-:W-:Y:S01]  /*1cd0*/  HGMMA.64x256x8.F32.TF32 R24, gdesc[UR4], R24, gsb0 ;  /* 0x07e00000041879f0 */ /* 0x000fe20008002818 */
        /* <DEDUP_REMOVED lines=26> */
[----:B------:R-:W-:Y:S01]  /*1e80*/  BPT.TRAP 0x1 ;  /* 0x000000040000795c */ /* 0x000fe20000300000 */
.L_x_30:
[----:B------:R-:W-:-:S13]  /*1e90*/  ISETP.NE.AND P1, PT, R155, RZ, PT ;  /* 0x000000ff9b00720c */ /* 0x000fda0003f25270 */
[----:B-12---:R-:W-:-:S05]  /*1ea0*/  @P1 LEA R4, R3, UR41, 0x3 ;  /* 0x0000002903041c11 */ /* 0x006fca000f8e18ff */
[----:B------:R-:W-:-:S05]  /*1eb0*/  @P1 VIADD R5, R4, 0x28 ;  /* 0x0000002804051836 */ /* 0x000fca0000000000 */
[----:B------:R-:W-:-:S04]  /*1ec0*/  @P1 PRMT R5, R152, 0x654, R5 ;  /* 0x0000065498051816 */ /* 0x000fc80000000005 */
[----:B------:R1:W-:Y:S01]  /*1ed0*/  @P1 SYNCS.ARRIVE.TRANS64.RED.A1T0 RZ, [R5+URZ], RZ ;  /* 0x000000ff05ff19a7 */ /* 0x0003e2000810043f */
[----:B------:R-:W-:-:S13]  /*1ee0*/  ISETP.GT.U32.AND P1, PT, R16, 0x1, PT ;  /* 0x000000011000780c */ /* 0x000fda0003f24070 */
[----:B-1----:R-:W-:Y:S05]  /*1ef0*/  @P1 BRA `(.L_x_31) ;  /* 0x0000000000041947 */ /* 0x002fea0003800000 */
[----:B------:R-:W-:Y:S01]  /*1f00*/  BPT.TRAP 0x1 ;  /* 0x000000040000795c */ /* 0x000fe20000300000 */
.L_x_31:
[----:B------:R-:W-:Y:S01]  /*1f10*/  UIADD3 UR10, UR10, 0x1, URZ ;  /* 0x000000010a0a7890 */ /* 0x000fe2000fffe03f */
[C---:B------:R-:W-:Y:S01]  /*1f20*/  ISETP.GT.AND P2, PT, R0.reuse, 0x1, PT ;  /* 0x000000010000780c */ /* 0x040fe20003f44270 */
[----:B------:R-:W-:Y:S02]  /*1f30*/  VIADD R3, R3, 0x1 ;  /* 0x0000000103037836 */ /* 0x000fe40000000000 */
[----:B------:R-:W-:Y:S01]  /*1f40*/  UISETP.NE.AND UP0, UPT, UR10, 0x5, UPT ;  /* 0x000000050a00788c */ /* 0x000fe2000bf05270 */
[----:B------:R-:W-:Y:S02]  /*1f50*/  VIADD R0, R0, 0xffffffff ;  /* 0xffffffff00007836 */ /* 0x000fe40000000000 */
[C---:B------:R-:W-:Y:S01]  /*1f60*/  ISETP.NE.AND P1, PT, R3.reuse, 0x5, PT ;  /* 0x000000050300780c */ /* 0x040fe20003f25270 */
[----:B------:R-:W-:Y:S02]  /*1f70*/  USEL UR4, URZ, 0x1, UP0 ;  /* 0x000000013f047887 */ /* 0x000fe40008000000 */
[----:B------:R-:W-:Y:S01]  /*1f80*/  USEL UR10, UR10, URZ, UP0 ;  /* 0x0000003f0a0a7287 */ /* 0x000fe20008000000 */
[----:B------:R-:W-:-:S03]  /*1f90*/  SEL R3, R3, RZ, P1 ;  /* 0x000000ff03037207 */ /* 0x000fc60000800000 */
[----:B------:R-:W-:Y:S01]  /*1fa0*/  LOP3.LUT R6, R6, UR4, RZ, 0x3c, !PT ;  /* 0x0000000406067c12 */ /* 0x000fe2000f8e3cff */
[----:B------:R-:W-:Y:S07]  /*1fb0*/  @P2 BRA `(.L_x_32) ;  /* 0xfffffffc00002947 */ /* 0x000fee000383ffff */
.L_x_25:
[----:B-12---:R-:W1:Y:S01]  /*1fc0*/  LDC R0, c[0x0][0x28c] ;  /* 0x0000a300ff007b82 */ /* 0x006e620000000800 */
[----:B------:R2:W-:Y:S01]  /*1fd0*/  SYNCS.ARRIVE.TRANS64.A1T0 RZ, [R160+UR45], RZ ;  /* 0x000000ffa0ff79a7 */ /* 0x0005e2000810002d */
[----:B-1----:R-:W-:-:S13]  /*1fe0*/  ISETP.GE.AND P1, PT, R0, 0x1, PT ;  /* 0x000000010000780c */ /* 0x002fda0003f26270 */
[----:B--2---:R-:W-:Y:S05]  /*1ff0*/  @!P1 BRA `(.L_x_33) ;  /* 0x0000000000449947 */ /* 0x004fea0003800000 */
[----:B------:R-:W-:Y:S05]  /*2000*/  @!P0 BRA `(.L_x_34) ;  /* 0x0000000000048947 */ /* 0x000fea0003800000 */
[----:B------:R-:W-:Y:S01]  /*2010*/  BPT.TRAP 0x1 ;  /* 0x000000040000795c */ /* 0x000fe20000300000 */
.L_x_34:
[----:B------:R-:W-:-:S13]  /*2020*/  ISETP.NE.AND P0, PT, R155, RZ, PT ;  /* 0x000000ff9b00720c */ /* 0x000fda0003f05270 */
[----:B------:R-:W-:-:S05]  /*2030*/  VOTEU.ANY UP0, P0 ;  /* 0x00000000003f7886 */ /* 0x000fca0000000100 */
[----:B------:R-:W-:-:S06]  /*2040*/  @UP0 UIADD3 UR4, UR43, UR38, URZ ;  /* 0x000000262b040290 */ /* 0x000fcc000fffe03f */
[----:B------:R-:W-:Y:S02]  /*2050*/  IMAD.U32 R4, RZ, RZ, UR4 ;  /* 0x00000004ff047e24 */ /* 0x000fe4000f8e00ff */
[----:B------:R-:W-:Y:S02]  /*2060*/  IMAD.U32 R3, RZ, RZ, UR4 ;  /* 0x00000004ff037e24 */ /* 0x000fe4000f8e00ff */
[----:B------:R-:W-:-:S05]  /*2070*/  @P0 IMAD.WIDE.U32 R4, R4, -0x33333333, RZ ;  /* 0xcccccccd04040825 */ /* 0x000fca00078e00ff */
[----:B------:R-:W-:-:S05]  /*2080*/  @P0 SHF.R.U32.HI R0, RZ, 0x2, R5 ;  /* 0x00000002ff000819 */ /* 0x000fca0000011605 */
[----:B------:R-:W-:-:S05]  /*2090*/  @P0 IMAD R0, R0, -0x5, R3 ;  /* 0xfffffffb00000824 */ /* 0x000fca00078e0203 */
[----:B------:R-:W-:-:S05]  /*20a0*/  @P0 LEA R0, R0, UR41, 0x3 ;  /* 0x0000002900000c11 */ /* 0x000fca000f8e18ff */
[----:B------:R-:W-:-:S05]  /*20b0*/  @P0 VIADD R3, R0, 0x28 ;  /* 0x0000002800030836 */ /* 0x000fca0000000000 */
[----:B------:R-:W-:-:S04]  /*20c0*/  @P0 PRMT R3, R152, 0x654, R3 ;  /* 0x0000065498030816 */ /* 0x000fc80000000003 */
[----:B------:R1:W-:Y:S01]  /*20d0*/  @P0 SYNCS.ARRIVE.TRANS64.RED.A1T0 RZ, [R3+URZ], RZ ;  /* 0x000000ff03ff09a7 */ /* 0x0003e2000810043f */
[----:B------:R-:W-:-:S13]  /*20e0*/  ISETP.GT.U32.AND P0, PT, R16, 0x1, PT ;  /* 0x000000011000780c */ /* 0x000fda0003f04070 */
[----:B-1----:R-:W-:Y:S05]  /*20f0*/  @P0 BRA `(.L_x_33) ;  /* 0x0000000000040947 */ /* 0x002fea0003800000 */
[----:B------:R-:W-:Y:S01]  /*2100*/  BPT.TRAP 0x1 ;  /* 0x000000040000795c */ /* 0x000fe20000300000 */
.L_x_33:
[----:B------:R-:W-:Y:S01]  /*2110*/  SHF.L.U32 R0, R173, 0x1f, RZ ;  /* 0x0000001fad007819 */ /* 0x000fe200000006ff */
[----:B------:R-:W-:Y:S01]  /*2120*/  UIADD3 UR38, UR44, UR38, URZ ;  /* 0x000000262c267290 */ /* 0x000fe2000fffe03f */
[----:B------:R-:W1:Y:S01]  /*2130*/  LDC R7, c[0x0][0x288] ;  /* 0x0000a200ff077b82 */ /* 0x000e620000000800 */
[----:B------:R-:W-:Y:S01]  /*2140*/  UISETP.GE.U32.AND UP1, UPT, UR44, 0x5, UPT ;  /* 0x000000052c00788c */ /* 0x000fe2000bf26070 */
[----:B------:R-:W-:Y:S01]  /*2150*/  IMAD.SHL.U32 R8, R158, 0x2, RZ ;  /* 0x000000029e087824 */ /* 0x000fe200078e00ff */
[----:B------:R-:W-:Y:S02]  /*2160*/  UISETP.GT.U32.AND UP0, UPT, UR38, 0x4, UPT ;  /* 0x000000042600788c */ /* 0x000fe4000bf04070 */
[----:B------:R-:W-:Y:S02]  /*2170*/  UIMAD.WIDE.U32 UR4, UR38, -0x33333333, URZ ;  /* 0xcccccccd260478a5 */ /* 0x000fe4000f8e003f */
[----:B------:R-:W-:Y:S01]  /*2180*/  UISETP.LT.U32.AND UP0, UPT, UR44, 0x5, UP0 ;  /* 0x000000052c00788c */ /* 0x000fe20008701070 */
[----:B------:R-:W2:Y:S01]  /*2190*/  SYNCS.PHASECHK.TRANS64.TRYWAIT P0, [R159+UR42+0x10], R0 ;  /* 0x000010009f0075a7 */ /* 0x000ea2000800016a */
[----:B------:R-:W-:Y:S01]  /*21a0*/  USHF.R.U32.HI UR4, URZ, 0x2, UR5 ;  /* 0x000000023f047899 */ /* 0x000fe20008011605 */
[----:B------:R-:W-:Y:S01]  /*21b0*/  SHF.R.S32.HI R9, RZ, 0x1f, R8 ;  /* 0x0000001fff097819 */ /* 0x000fe20000011408 */
[----:B------:R-:W-:-:S02]  /*21c0*/  USEL UR6, URZ, 0x1, !UP0 ;  /* 0x000000013f067887 */ /* 0x000fc4000c000000 */
[----:B------:R-:W-:Y:S02]  /*21d0*/  UIMAD UR38, UR4, -0x5, UR38 ;  /* 0xfffffffb042678a4 */ /* 0x000fe4000f8e0226 */
[----:B------:R-:W-:-:S04]  /*21e0*/  ULOP3.LUT UR39, UR39, UR6, URZ, 0x3c, !UPT ;  /* 0x0000000627277292 */ /* 0x000fc8000f8e3c3f */
[----:B------:R-:W-:Y:S01]  /*21f0*/  @UP1 ULOP3.LUT UR39, UR39, 0x1, UR4, 0x78, !UPT ;  /* 0x0000000127271892 */ /* 0x000fe2000f8e7804 */
[----:B-12---:R-:W-:Y:S11]  /*2200*/  @!P0 BRA `(.L_x_35) ;  /* 0x0000007c00588947 */ /* 0x006ff60003800000 */
.L_x_318:
[----:B------:R-:W-:Y:S01]  /*2210*/  IMAD.SHL.U32 R6, R19, 0x40, RZ ;  /* 0x0000004013067824 */ /* 0x000fe200078e00ff */
[----:B------:R-:W-:Y:S01]  /*2220*/  ULDC UR6, c[0x0][0x284] ;  /* 0x0000a10000067ab9 */ /* 0x000fe20000000800 */
[----:B0-----:R-:W-:Y:S01]  /*2230*/  IMAD.SHL.U32 R12, R22, 0x100, RZ ;  /* 0x00000100160c7824 */ /* 0x001fe200078e00ff */
[----:B------:R-:W-:Y:S01]  /*2240*/  SHF.R.S32.HI R167, RZ, 0x1f, R2 ;  /* 0x0000001fffa77819 */ /* 0x000fe20000011402 */
[----:B------:R-:W-:Y:S01]  /*2250*/  ULDC.64 UR4, c[0x0][0x5d0] ;  /* 0x0001740000047ab9 */ /* 0x000fe20000000a00 */
[----:B------:R-:W-:Y:S01]  /*2260*/  ISETP.GE.AND P0, PT, R6, UR6, PT ;  /* 0x0000000606007c0c */ /* 0x000fe2000bf06270 */
[----:B------:R-:W-:Y:S01]  /*2270*/  IMAD.WIDE.U32 R4, R2, UR4, R8 ;  /* 0x0000000402047c25 */ /* 0x000fe2000f8e0008 */
[----:B------:R-:W-:Y:S02]  /*2280*/  SHF.R.S32.HI R13, RZ, 0x1f, R12 ;  /* 0x0000001fff0d7819 */ /* 0x000fe4000001140c */
[C---:B------:R-:W-:Y:S01]  /*2290*/  ISETP.GE.OR P0, PT, R12.reuse, R7, P0 ;  /* 0x000000070c00720c */ /* 0x040fe20000706670 */
[----:B------:R-:W-:Y:S01]  /*22a0*/  IMAD R3, R167, UR4, RZ ;  /* 0x00000004a7037c24 */ /* 0x000fe2000f8e02ff */
[----:B------:R-:W-:-:S03]  /*22b0*/  IADD3 R4, P1, R12, R4, RZ ;  /* 0x000000040c047210 */ /* 0x000fc60007f3e0ff */
[----:B------:R-:W-:-:S05]  /*22c0*/  IMAD R3, R2, UR5, R3 ;  /* 0x0000000502037c24 */ /* 0x000fca000f8e0203 */
[----:B------:R-:W-:-:S03]  /*22d0*/  IADD3.X R5, R13, R5, R3, P1, !PT ;  /* 0x000000050d057210 */ /* 0x000fc60000ffe403 */
[----:B------:R-:W-:Y:S05]  /*22e0*/  @P0 BRA `(.L_x_36) ;  /* 0x0000006000f80947 */ /* 0x000fea0003800000 */
[----:B------:R-:W0:Y:S01]  /*22f0*/  LDC.64 R10, c[0x0][0x5c8] ;  /* 0x00017200ff0a7b82 */ /* 0x000e220000000a00 */
[----:B-----5:R-:W-:Y:S01]  /*2300*/  FSETP.NEU.AND P0, PT, R154, RZ, PT ;  /* 0x000000ff9a00720b */ /* 0x020fe20003f0d000 */
[----:B------:R-:W-:Y:S01]  /*2310*/  IMAD R3, R158, -0x2, R7 ;  /* 0xfffffffe9e037824 */ /* 0x000fe200078e0207 */
[----:B------:R-:W-:Y:S01]  /*2320*/  BSSY B0, `(.L_x_36) ;  /* 0x000063a000007945 */ /* 0x000fe20003800000 */
[----:B------:R-:W-:-:S04]  /*2330*/  IMAD.WIDE R164, R19, 0x40, R156 ;  /* 0x0000004013a47825 */ /* 0x000fc800078e029c */
[----:B-1----:R-:W-:Y:S02]  /*2340*/  IMAD.IADD R0, R3, 0x1, -R12 ;  /* 0x0000000103007824 */ /* 0x002fe400078e0a0c */
[----:B------:R-:W-:-:S03]  /*2350*/  IMAD.IADD R3, R163, 0x1, -R6 ;  /* 0x00000001a3037824 */ /* 0x000fc600078e0a06 */
[----:B------:R-:W-:-:S04]  /*2360*/  ISETP.GT.AND P1, PT, R0, RZ, PT ;  /* 0x000000ff0000720c */ /* 0x000fc80003f24270 */
[----:B------:R-:W-:Y:S01]  /*2370*/  ISETP.GT.AND P3, PT, R3, RZ, P1 ;  /* 0x000000ff0300720c */ /* 0x000fe20000f64270 */
[-C--:B0-----:R-:W-:Y:S02]  /*2380*/  IMAD R6, R165, R10.reuse, RZ ;  /* 0x0000000aa5067224 */ /* 0x081fe400078e02ff */
[----:B------:R-:W-:-:S04]  /*2390*/  IMAD.WIDE.U32 R174, R164, R10, R4 ;  /* 0x0000000aa4ae7225 */ /* 0x000fc800078e0004 */
[----:B------:R-:W-:-:S04]  /*23a0*/  IMAD R5, R164, R11, R6 ;  /* 0x0000000ba4057224 */ /* 0x000fc800078e0206 */
[----:B------:R-:W-:Y:S01]  /*23b0*/  IMAD.IADD R179, R175, 0x1, R5 ;  /* 0x00000001afb37824 */ /* 0x000fe200078e0205 */
[----:B------:R-:W-:Y:S06]  /*23c0*/  @!P0 BRA `(.L_x_37) ;  /* 0x0000004400948947 */ /* 0x000fec0003800000 */
[----:B------:R-:W0:Y:S01]  /*23d0*/  LDC.64 R20, c[0x0][0x5b8] ;  /* 0x00016e00ff147b82 */ /* 0x000e220000000a00 */
[----:B------:R-:W-:-:S07]  /*23e0*/  ULDC.64 UR4, c[0x0][0x5c0] ;  /* 0x0001700000047ab9 */ /* 0x000fce0000000a00 */
[----:B------:R-:W1:Y:S08]  /*23f0*/  LDC.64 R176, c[0x0][0x5b0] ;  /* 0x00016c00ffb07b82 */ /* 0x000e700000000a00 */
[----:B------:R-:W2:Y:S01]  /*2400*/  LDC.64 R14, c[0x0][0x5a8] ;  /* 0x00016a00ff0e7b82 */ /* 0x000ea20000000a00 */
[-C--:B0-----:R-:W-:Y:S02]  /*2410*/  IMAD R6, R167, R20.reuse, RZ ;  /* 0x00000014a7067224 */ /* 0x081fe400078e02ff */
[----:B------:R-:W-:-:S04]  /*2420*/  IMAD.WIDE.U32 R4, R2, R20, R8 ;  /* 0x0000001402047225 */ /* 0x000fc800078e0008 */
[----:B------:R-:W-:Y:S01]  /*2430*/  IMAD R175, R2, R21, R6 ;  /* 0x0000001502af7224 */ /* 0x000fe200078e0206 */
[----:B------:R-:W-:Y:S01]  /*2440*/  IADD3 R166, P0, R12, R4, RZ ;  /* 0x000000040ca67210 */ /* 0x000fe20007f1e0ff */
[----:B-1----:R-:W-:-:S03]  /*2450*/  IMAD R4, R165, R176, RZ ;  /* 0x000000b0a5047224 */ /* 0x002fc600078e02ff */
[----:B------:R-:W-:Y:S01]  /*2460*/  IADD3.X R167, R13, R5, R175, P0, !PT ;  /* 0x000000050da77210 */ /* 0x000fe200007fe4af */
[C---:B------:R-:W-:Y:S02]  /*2470*/  IMAD R165, R164.reuse, R177, R4 ;  /* 0x000000b1a4a57224 */ /* 0x040fe400078e0204 */
[----:B------:R-:W-:-:S04]  /*2480*/  IMAD.WIDE.U32 R4, R164, R176, R166 ;  /* 0x000000b0a4047225 */ /* 0x000fc800078e00a6 */
[----:B------:R-:W-:Y:S01]  /*2490*/  IMAD.IADD R5, R5, 0x1, R165 ;  /* 0x0000000105057824 */ /* 0x000fe200078e02a5 */
[----:B--2---:R-:W-:-:S04]  /*24a0*/  LEA R6, P0, R4, R14, 0x2 ;  /* 0x0000000e04067211 */ /* 0x004fc800078010ff */
[----:B------:R-:W-:-:S05]  /*24b0*/  LEA.HI.X R7, R4, R15, R5, 0x2, P0 ;  /* 0x0000000f04077211 */ /* 0x000fca00000f1405 */
[----:B------:R0:W2:Y:S01]  /*24c0*/  @P3 LDG.E.LTC128B R19, desc[UR36][R6.64] ;  /* 0x0000002406133981 */ /* 0x0000a2000c1e1920 */
[----:B------:R-:W-:Y:S01]  /*24d0*/  IMAD.WIDE.U32 R4, R164, R176, R12 ;  /* 0x000000b0a4047225 */ /* 0x000fe200078e000c */
[----:B------:R-:W-:Y:S01]  /*24e0*/  ISETP.GT.AND P2, PT, R0, 0x1, PT ;  /* 0x000000010000780c */ /* 0x000fe20003f44270 */
[----:B------:R-:W-:Y:S01]  /*24f0*/  BSSY B1, `(.L_x_38) ;  /* 0x0000017000017945 */ /* 0x000fe20003800000 */
[C---:B------:R-:W-:Y:S01]  /*2500*/  SHF.L.U64.HI R171, R176.reuse, 0x3, R177 ;  /* 0x00000003b0ab7819 */ /* 0x040fe200000102b1 */
[----:B------:R-:W-:Y:S01]  /*2510*/  IMAD.SHL.U32 R170, R176, 0x8, RZ ;  /* 0x00000008b0aa7824 */ /* 0x000fe200078e00ff */
[----:B------:R-:W-:Y:S02]  /*2520*/  IADD3 R168, P0, R8, R4, RZ ;  /* 0x0000000408a87210 */ /* 0x000fe40007f1e0ff */
[----:B------:R-:W-:Y:S01]  /*2530*/  ISETP.GT.AND P4, PT, R3, RZ, P2 ;  /* 0x000000ff0300720c */ /* 0x000fe20001784270 */
[----:B------:R-:W-:Y:S01]  /*2540*/  IMAD.WIDE.U32 R170, R164, R176, R170 ;  /* 0x000000b0a4aa7225 */ /* 0x000fe200078e00aa */
[----:B------:R-:W-:-:S02]  /*2550*/  IADD3.X R169, R9, R165, R5, P0, !PT ;  /* 0x000000a509a97210 */ /* 0x000fc400007fe405 */
[----:B------:R-:W-:Y:S01]  /*2560*/  LEA R4, P0, R174, UR4, 0x2 ;  /* 0x00000004ae047c11 */ /* 0x000fe2000f8010ff */
[----:B------:R-:W-:Y:S01]  /*2570*/  IMAD.IADD R177, R165, 0x1, R171 ;  /* 0x00000001a5b17824 */ /* 0x000fe200078e02ab */
[----:B------:R-:W-:Y:S01]  /*2580*/  ISETP.GT.AND P1, PT, R3, 0x8, P1 ;  /* 0x000000080300780c */ /* 0x000fe20000f24270 */
[----:B------:R-:W-:Y:S01]  /*2590*/  IMAD.WIDE.U32 R168, R2, R20, R168 ;  /* 0x0000001402a87225 */ /* 0x000fe200078e00a8 */
[----:B------:R-:W-:-:S03]  /*25a0*/  LEA.HI.X R5, R174, UR5, R179, 0x2, P0 ;  /* 0x00000005ae057c11 */ /* 0x000fc600080f14b3 */
[----:B------:R-:W-:Y:S01]  /*25b0*/  IMAD.IADD R21, R175, 0x1, R169 ;  /* 0x00000001af157824 */ /* 0x000fe200078e02a9 */
[----:B0-----:R-:W-:Y:S01]  /*25c0*/  LEA R6, P0, R168, R14, 0x2 ;  /* 0x0000000ea8067211 */ /* 0x001fe200078010ff */
[----:B--2---:R-:W-:-:S04]  /*25d0*/  FMUL R7, R19, R154 ;  /* 0x0000009a13077220 */ /* 0x004fc80000400000 */
[----:B------:R-:W-:Y:S01]  /*25e0*/  FFMA R169, R24, R153, R7 ;  /* 0x0000009918a97223 */ /* 0x000fe20000000007 */
[----:B------:R-:W-:Y:S02]  /*25f0*/  LEA.HI.X R7, R168, R15, R21, 0x2, P0 ;  /* 0x0000000fa8077211 */ /* 0x000fe400000f1415 */
[----:B------:R-:W-:Y:S02]  /*2600*/  IADD3 R21, P0, R166, R170, RZ ;  /* 0x000000aaa6157210 */ /* 0x000fe40007f1e0ff */
[----:B------:R0:W-:Y:S02]  /*2610*/  @P3 STG.E desc[UR36][R4.64], R169 ;  /* 0x000000a904003986 */ /* 0x0001e4000c101924 */
[----:B------:R-:W-:Y:S01]  /*2620*/  LEA R164, P3, R21, R14, 0x2 ;  /* 0x0000000e15a47211 */ /* 0x000fe200078610ff */
[----:B------:R-:W-:Y:S01]  /*2630*/  IMAD.X R166, R177, 0x1, R167, P0 ;  /* 0x00000001b1a67824 */ /* 0x000fe200000e06a7 */
[----:B------:R-:W-:Y:S11]  /*2640*/  @!P4 BRA `(.L_x_39) ;  /* 0x000000000004c947 */ /* 0x000ff60003800000 */
[----:B------:R1:W5:Y:S02]  /*2650*/  LDG.E.LTC128B R19, desc[UR36][R6.64+0x4] ;  /* 0x0000042406137981 */ /* 0x000364000c1e1920 */
.L_x_39:
[----:B------:R-:W-:Y:S05]  /*2660*/  BSYNC B1 ;  /* 0x0000000000017941 */ /* 0x000fea0003800000 */
.L_x_38:
[----:B-----5:R-:W-:Y:S01]  /*2670*/  FMUL R22, R19, R154 ;  /* 0x0000009a13167220 */ /* 0x020fe20000400000 */
[----:B------:R-:W-:-:S03]  /*2680*/  LEA.HI.X R165, R21, R15, R166, 0x2, P3 ;  /* 0x0000000f15a57211 */ /* 0x000fc600018f14a6 */
[----:B------:R-:W-:-:S05]  /*2690*/  FFMA R25, R25, R153, R22 ;  /* 0x0000009919197223 */ /* 0x000fca0000000016 */
[----:B------:R2:W-:Y:S04]  /*26a0*/  @P4 STG.E desc[UR36][R4.64+0x4], R25 ;  /* 0x0000041904004986 */ /* 0x0005e8000c101924 */
[----:B------:R-:W3:Y:S01]  /*26b0*/  @P1 LDG.E.LTC128B R19, desc[UR36][R164.64] ;  /* 0x00000024a4131981 */ /* 0x000ee2000c1e1920 */
[----:B------:R-:W-:Y:S01]  /*26c0*/  IADD3 R8, P0, P3, R8, R170, R12 ;  /* 0x000000aa08087210 */ /* 0x000fe20007b1e00c */
[----:B------:R-:W-:Y:S01]  /*26d0*/  BSSY B1, `(.L_x_40) ;  /* 0x0000010000017945 */ /* 0x000fe20003800000 */
[C---:B------:R-:W-:Y:S02]  /*26e0*/  SHF.L.U64.HI R11, R10.reuse, 0x5, R11 ;  /* 0x000000050a0b7819 */ /* 0x040fe4000001020b */
[----:B------:R-:W-:Y:S02]  /*26f0*/  IADD3.X R9, R9, R177, R13, P0, P3 ;  /* 0x000000b109097210 */ /* 0x000fe400007e640d */
[----:B------:R-:W-:-:S02]  /*2700*/  LEA R10, P3, R10, R4, 0x5 ;  /* 0x000000040a0a7211 */ /* 0x000fc400078628ff */
[----:B------:R-:W-:Y:S01]  /*2710*/  ISETP.GT.AND P2, PT, R3, 0x8, P2 ;  /* 0x000000080300780c */ /* 0x000fe20001744270 */
[----:B------:R-:W-:Y:S01]  /*2720*/  IMAD.WIDE.U32 R20, R2, R20, R8 ;  /* 0x0000001402147225 */ /* 0x000fe200078e0008 */
[----:B------:R-:W-:-:S03]  /*2730*/  ISETP.GT.AND P0, PT, R0, 0x8, PT ;  /* 0x000000080000780c */ /* 0x000fc60003f04270 */
[----:B------:R-:W-:Y:S01]  /*2740*/  IMAD.X R11, R11, 0x1, R5, P3 ;  /* 0x000000010b0b7824 */ /* 0x000fe200018e0605 */
[----:B------:R-:W-:Y:S01]  /*2750*/  LEA R8, P4, R20, R14, 0x2 ;  /* 0x0000000e14087211 */ /* 0x000fe200078810ff */
[----:B------:R-:W-:Y:S02]  /*2760*/  IMAD.IADD R2, R175, 0x1, R21 ;  /* 0x00000001af027824 */ /* 0x000fe400078e0215 */
[----:B---3--:R-:W-:-:S04]  /*2770*/  FMUL R9, R19, R154 ;  /* 0x0000009a13097220 */ /* 0x008fc80000400000 */
[----:B------:R-:W-:Y:S01]  /*2780*/  FFMA R13, R26, R153, R9 ;  /* 0x000000991a0d7223 */ /* 0x000fe20000000009 */
[----:B------:R-:W-:-:S04]  /*2790*/  LEA.HI.X R9, R20, R15, R2, 0x2, P4 ;  /* 0x0000000f14097211 */ /* 0x000fc800020f1402 */
[----:B------:R2:W-:Y:S01]  /*27a0*/  @P1 STG.E desc[UR36][R10.64], R13 ;  /* 0x0000000d0a001986 */ /* 0x0005e2000c101924 */
[----:B------:R-:W-:Y:S05]  /*27b0*/  @!P2 BRA `(.L_x_41) ;  /* 0x000000000004a947 */ /* 0x000fea0003800000 */
[----:B------:R3:W5:Y:S02]  /*27c0*/  LDG.E.LTC128B R19, desc[UR36][R8.64+0x4] ;  /* 0x0000042408137981 */ /* 0x000764000c1e1920 */
.L_x_41:
[----:B------:R-:W-:Y:S05]  /*27d0*/  BSYNC B1 ;  /* 0x0000000000017941 */ /* 0x000fea0003800000 */
.L_x_40:
[----:B-----5:R-:W-:Y:S01]  /*27e0*/  FMUL R2, R19, R154 ;  /* 0x0000009a13027220 */ /* 0x020fe20000400000 */
[----:B------:R-:W-:Y:S01]  /*27f0*/  ISETP.GT.AND P3, PT, R3, RZ, P0 ;  /* 0x000000ff0300720c */ /* 0x000fe20000764270 */
[----:B------:R-:W-:Y:S01]  /*2800*/  BSSY B1, `(.L_x_42) ;  /* 0x0000006000017945 */ /* 0x000fe20003800000 */
[----:B------:R-:W-:Y:S01]  /*2810*/  ISETP.GT.AND P1, PT, R0, 0x9, PT ;  /* 0x000000090000780c */ /* 0x000fe20003f24270 */
[----:B------:R-:W-:-:S05]  /*2820*/  FFMA R27, R27, R153, R2 ;  /* 0x000000991b1b7223 */ /* 0x000fca0000000002 */
[----:B------:R4:W-:Y:S05]  /*2830*/  @P2 STG.E desc[UR36][R10.64+0x4], R27 ;  /* 0x0000041b0a002986 */ /* 0x0009ea000c101924 */
[----:B------:R-:W-:Y:S05]  /*2840*/  @!P3 BRA `(.L_x_43) ;  /* 0x000000000004b947 */ /* 0x000fea0003800000 */
[----:B------:R0:W5:Y:S02]  /*2850*/  LDG.E.LTC128B R19, desc[UR36][R6.64+0x20] ;  /* 0x0000202406137981 */ /* 0x000164000c1e1920 */
.L_x_43:
[----:B------:R-:W-:Y:S05]  /*2860*/  BSYNC B1 ;  /* 0x0000000000017941 */ /* 0x000fea0003800000 */
.L_x_42:
[----:B--2--5:R-:W-:Y:S01]  /*2870*/  FMUL R13, R19, R154 ;  /* 0x0000009a130d7220 */ /* 0x024fe20000400000 */
[----:B------:R-:W-:Y:S01]  /*2880*/  ISETP.GT.AND P2, PT, R3, RZ, P1 ;  /* 0x000000ff0300720c */ /* 0x000fe20000f44270 */
[----:B------:R-:W-:Y:S02]  /*2890*/  BSSY B1, `(.L_x_44) ;  /* 0x0000005000017945 */ /* 0x000fe40003800000 */
[----:B------:R-:W-:-:S05]  /*28a0*/  FFMA R13, R28, R153, R13 ;  /* 0x000000991c0d7223 */ /* 0x000fca000000000d */
[----:B------:R2:W-:Y:S05]  /*28b0*/  @P3 STG.E desc[UR36][R4.64+0x20], R13 ;  /* 0x0000200d04003986 */ /* 0x0005ea000c101924 */
[----:B------:R-:W-:Y:S05]  /*28c0*/  @!P2 BRA `(.L_x_45) ;  /* 0x000000000004a947 */ /* 0x000fea0003800000 */
[----:B------:R0:W5:Y:S02]  /*28d0*/  LDG.E.LTC128B R19, desc[UR36][R6.64+0x24] ;  /* 0x0000242406137981 */ /* 0x000164000c1e1920 */
.L_x_45:
[----:B------:R-:W-:Y:S05]  /*28e0*/  BSYNC B1 ;  /* 0x0000000000017941 */ /* 0x000fea0003800000 */
.L_x_44:
[----:B-----5:R-:W-:Y:S01]  /*28f0*/  FMUL R2, R19, R154 ;  /* 0x0000009a13027220 */ /* 0x020fe20000400000 */
[----:B------:R-:W-:Y:S01]  /*2900*/  ISETP.GT.AND P0, PT, R3, 0x8, P0 ;  /* 0x000000080300780c */ /* 0x000fe20000704270 */
[----:B------:R-:W-:Y:S02]  /*2910*/  BSSY B1, `(.L_x_46) ;  /* 0x0000005000017945 */ /* 0x000fe40003800000 */
[----:B------:R-:W-:-:S05]  /*2920*/  FFMA R29, R29, R153, R2 ;  /* 0x000000991d1d7223 */ /* 0x000fca0000000002 */
[----:B------:R0:W-:Y:S05]  /*2930*/  @P2 STG.E desc[UR36][R4.64+0x24], R29 ;  /* 0x0000241d04002986 */ /* 0x0001ea000c101924 */
[----:B------:R-:W-:Y:S05]  /*2940*/  @!P0 BRA `(.L_x_47) ;  /* 0x0000000000048947 */ /* 0x000fea0003800000 */
[----:B------:R0:W5:Y:S02]  /*2950*/  LDG.E.LTC128B R19, desc[UR36][R8.64+0x20] ;  /* 0x0000202408137981 */ /* 0x000164000c1e1920 */
.L_x_47:
[----:B------:R-:W-:Y:S05]  /*2960*/  BSYNC B1 ;  /* 0x0000000000017941 */ /* 0x000fea0003800000 */
.L_x_46:
[----:B--2--5:R-:W-:Y:S01]  /*2970*/  FMUL R13, R19, R154 ;  /* 0x0000009a130d7220 */ /* 0x024fe20000400000 */
[----:B------:R-:W-:Y:S01]  /*2980*/  ISETP.GT.AND P2, PT, R3, 0x8, P1 ;  /* 0x000000080300780c */ /* 0x000fe20000f44270 */
[----:B------:R-:W-:Y:S01]  /*2990*/  BSSY B1, `(.L_x_48) ;  /* 0x0000006000017945 */ /* 0x000fe20003800000 */
[----:B------:R-:W-:Y:S01]  /*29a0*/  ISETP.GT.AND P1, PT, R0, 0x10, PT ;  /* 0x000000100000780c */ /* 0x000fe20003f24270 */
[----:B------:R-:W-:-:S05]  /*29b0*/  FFMA R13, R30, R153, R13 ;  /* 0x000000991e0d7223 */ /* 0x000fca000000000d */
[----:B------:R2:W-:Y:S05]  /*29c0*/  @P0 STG.E desc[UR36][R10.64+0x20], R13 ;  /* 0x0000200d0a000986 */ /* 0x0005ea000c101924 */
[----:B------:R-:W-:Y:S05]  /*29d0*/  @!P2 BRA `(.L_x_49) ;  /* 0x000000000004a947 */ /* 0x000fea0003800000 */
[----:B------:R0:W5:Y:S02]  /*29e0*/  LDG.E.LTC128B R19, desc[UR36][R8.64+0x24] ;  /* 0x0000242408137981 */ /* 0x000164000c1e1920 */
.L_x_49:
[----:B------:R-:W-:Y:S05]  /*29f0*/  BSYNC B1 ;  /* 0x0000000000017941 */ /* 0x000fea0003800000 */
.L_x_48:
        /* <DEDUP_REMOVED lines=8> */
.L_x_51:
[----:B------:R-:W-:Y:S05]  /*2a80*/  BSYNC B1 ;  /* 0x0000000000017941 */ /* 0x000fea0003800000 */
.L_x_50:
[----:B--2--5:R-:W-:Y:S01]  /*2a90*/  FMUL R13, R19, R154 ;  /* 0x0000009a130d7220 */ /* 0x024fe20000400000 */
[----:B------:R-:W-:Y:S01]  /*2aa0*/  ISETP.GT.AND P4, PT, R3, RZ, P0 ;  /* 0x000000ff0300720c */ /* 0x000fe20000784270 */
[----:B------:R-:W-:Y:S02]  /*2ab0*/  BSSY B1, `(.L_x_52) ;  /* 0x0000005000017945 */ /* 0x000fe40003800000 */
[----:B------:R-:W-:-:S05]  /*2ac0*/  FFMA R13, R32, R153, R13 ;  /* 0x00000099200d7223 */ /* 0x000fca000000000d */
[----:B------:R2:W-:Y:S05]  /*2ad0*/  @P3 STG.E desc[UR36][R4.64+0x40], R13 ;  /* 0x0000400d04003986 */ /* 0x0005ea000c101924 */
[----:B------:R-:W-:Y:S05]  /*2ae0*/  @!P4 BRA `(.L_x_53) ;  /* 0x000000000004c947 */ /* 0x000fea0003800000 */
[----:B------:R0:W5:Y:S02]  /*2af0*/  LDG.E.LTC128B R19, desc[UR36][R6.64+0x44] ;  /* 0x0000442406137981 */ /* 0x000164000c1e1920 */
.L_x_53:
[----:B------:R-:W-:Y:S05]  /*2b00*/  BSYNC B1 ;  /* 0x0000000000017941 */ /* 0x000fea0003800000 */
.L_x_52:
[----:B-----5:R-:W-:Y:S01]  /*2b10*/  FMUL R2, R19, R154 ;  /* 0x0000009a13027220 */ /* 0x020fe20000400000 */
[----:B------:R-:W-:Y:S01]  /*2b20*/  ISETP.GT.AND P2, PT, R3, 0x8, P1 ;  /* 0x000000080300780c */ /* 0x000fe20000f44270 */
[----:B------:R-:W-:Y:S02]  /*2b30*/  BSSY B1, `(.L_x_54) ;  /* 0x0000005000017945 */ /* 0x000fe40003800000 */
[----:B------:R-:W-:-:S05]  /*2b40*/  FFMA R33, R33, R153, R2 ;  /* 0x0000009921217223 */ /* 0x000fca0000000002 */
[----:B------:R0:W-:Y:S05]  /*2b50*/  @P4 STG.E desc[UR36][R4.64+0x44], R33 ;  /* 0x0000442104004986 */ /* 0x0001ea000c101924 */
[----:B------:R-:W-:Y:S05]  /*2b60*/  @!P2 BRA `(.L_x_55) ;  /* 0x000000000004a947 */ /* 0x000fea0003800000 */
[----:B------:R0:W5:Y:S02]  /*2b70*/  LDG.E.LTC128B R19, desc[UR36][R8.64+0x40] ;  /* 0x0000402408137981 */ /* 0x000164000c1e1920 */
.L_x_55:
[----:B------:R-:W-:Y:S05]  /*2b80*/  BSYNC B1 ;  /* 0x0000000000017941 */ /* 0x000fea0003800000 */
.L_x_54:
        /* <DEDUP_REMOVED lines=8> */
.L_x_57:
[----:B------:R-:W-:Y:S05]  /*2c10*/  BSYNC B1 ;  /* 0x0000000000017941 */ /* 0x000fea0003800000 */
.L_x_56:
        /* <DEDUP_REMOVED lines=8> */
.L_x_59:
[----:B------:R-:W-:Y:S05]  /*2ca0*/  BSYNC B1 ;  /* 0x0000000000017941 */ /* 0x000fea0003800000 */
.L_x_58:
[----:B--2--5:R-:W-:Y:S01]  /*2cb0*/  FMUL R13, R19, R154 ;  /* 0x0000009a130d7220 */ /* 0x024fe20000400000 */
[----:B------:R-:W-:Y:S01]  /*2cc0*/  ISETP.GT.AND P3, PT, R3, RZ, P0 ;  /* 0x000000ff0300720c */ /* 0x000fe20000764270 */
[----:B------:R-:W-:Y:S02]  /*2cd0*/  BSSY B1, `(.L_x_60) ;  /* 0x0000005000017945 */ /* 0x000fe40003800000 */
[----:B------:R-:W-:-:S05]  /*2ce0*/  FFMA R13, R36, R153, R13 ;  /* 0x00000099240d7223 */ /* 0x000fca000000000d */
[----:B------:R2:W-:Y:S05]  /*2cf0*/  @P2 STG.E desc[UR36][R4.64+0x60], R13 ;  /* 0x0000600d04002986 */ /* 0x0005ea000c101924 */
[----:B------:R-:W-:Y:S05]  /*2d00*/  @!P3 BRA `(.L_x_61) ;  /* 0x000000000004b947 */ /* 0x000fea0003800000 */
[----:B------:R0:W5:Y:S02]  /*2d10*/  LDG.E.LTC128B R19, desc[UR36][R6.64+0x64] ;  /* 0x0000642406137981 */ /* 0x000164000c1e1920 */
.L_x_61:
[----:B------:R-:W-:Y:S05]  /*2d20*/  BSYNC B1 ;  /* 0x0000000000017941 */ /* 0x000fea0003800000 */
.L_x_60:
[----:B-----5:R-:W-:Y:S01]  /*2d30*/  FMUL R2, R19, R154 ;  /* 0x0000009a13027220 */ /* 0x020fe20000400000 */
[----:B------:R-:W-:Y:S01]  /*2d40*/  ISETP.GT.AND P2, PT, R3, 0x8, P1 ;  /* 0x000000080300780c */ /* 0x000fe20000f44270 */
[----:B------:R-:W-:Y:S02]  /*2d50*/  BSSY B1, `(.L_x_62) ;  /* 0x0000005000017945 */ /* 0x000fe40003800000 */
[----:B------:R-:W-:-:S05]  /*2d60*/  FFMA R37, R37, R153, R2 ;  /* 0x0000009925257223 */ /* 0x000fca0000000002 */
[----:B------:R0:W-:Y:S05]  /*2d70*/  @P3 STG.E desc[UR36][R4.64+0x64], R37 ;  /* 0x0000642504003986 */ /* 0x0001ea000c101924 */
[----:B------:R-:W-:Y:S05]  /*2d80*/  @!P2 BRA `(.L_x_63) ;  /* 0x000000000004a947 */ /* 0x000fea0003800000 */
[----:B------:R0:W5:Y:S02]  /*2d90*/  LDG.E.LTC128B R19, desc[UR36][R8.64+0x60] ;  /* 0x0000602408137981 */ /* 0x000164000c1e1920 */
.L_x_63:
[----:B------:R-:W-:Y:S05]  /*2da0*/  BSYNC B1 ;  /* 0x0000000000017941 */ /* 0x000fea0003800000 */
.L_x_62:
        /* <DEDUP_REMOVED lines=8> */
.L_x_65:
[----:B------:R-:W-:Y:S05]  /*2e30*/  BSYNC B1 ;  /* 0x0000000000017941 */ /* 0x000fea0003800000 */
.L_x_64:
        /* <DEDUP_REMOVED lines=8> */
.L_x_67:
[----:B------:R-:W-:Y:S05]  /*2ec0*/  BSYNC B1 ;  /* 0x0000000000017941 */ /* 0x000fea0003800000 */
.L_x_66:
[----:B--2--5:R-:W-:Y:S01]  /*2ed0*/  FMUL R13, R19, R154 ;  /* 0x0000009a130d7220 */ /* 0x024fe20000400000 */
[----:B------:R-:W-:Y:S01]  /*2ee0*/  ISETP.GT.AND P3, PT, R3, RZ, P0 ;  /* 0x000000ff0300720c */ /* 0x000fe20000764270 */
[----:B------:R-:W-:Y:S02]  /*2ef0*/  BSSY B1, `(.L_x_68) ;  /* 0x0000005000017945 */ /* 0x000fe40003800000 */
[----:B------:R-:W-:-:S05]  /*2f00*/  FFMA R13, R40, R153, R13 ;  /* 0x00000099280d7223 */ /* 0x000fca000000000d */
[----:B------:R2:W-:Y:S05]  /*2f10*/  @P2 STG.E desc[UR36][R4.64+0x80], R13 ;  /* 0x0000800d04002986 */ /* 0x0005ea000c101924 */
[----:B------:R-:W-:Y:S05]  /*2f20*/  @!P3 BRA `(.L_x_69) ;  /* 0x000000000004b947 */ /* 0x000fea0003800000 */
[----:B------:R0:W5:Y:S02]  /*2f30*/  LDG.E.LTC128B R19, desc[UR36][R6.64+0x84] ;  /* 0x0000842406137981 */ /* 0x000164000c1e1920 */
.L_x_69:
[----:B------:R-:W-:Y:S05]  /*2f40*/  BSYNC B1 ;  /* 0x0000000000017941 */ /* 0x000fea0003800000 */
.L_x_68:
[----:B-----5:R-:W-:Y:S01]  /*2f50*/  FMUL R2, R19, R154 ;  /* 0x0000009a13027220 */ /* 0x020fe20000400000 */
[----:B------:R-:W-:Y:S01]  /*2f60*/  ISETP.GT.AND P2, PT, R3, 0x8, P1 ;  /* 0x000000080300780c */ /* 0x000fe20000f44270 */
[----:B------:R-:W-:Y:S02]  /*2f70*/  BSSY B1, `(.L_x_70) ;  /* 0x0000005000017945 */ /* 0x000fe40003800000 */
[----:B------:R-:W-:-:S05]  /*2f80*/  FFMA R41, R41, R153, R2 ;  /* 0x0000009929297223 */ /* 0x000fca0000000002 */
[----:B------:R0:W-:Y:S05]  /*2f90*/  @P3 STG.E desc[UR36][R4.64+0x84], R41 ;  /* 0x0000842904003986 */ /* 0x0001ea000c101924 */
[----:B------:R-:W-:Y:S05]  /*2fa0*/  @!P2 BRA `(.L_x_71) ;  /* 0x000000000004a947 */ /* 0x000fea0003800000 */
[----:B------:R0:W5:Y:S02]  /*2fb0*/  LDG.E.LTC128B R19, desc[UR36][R8.64+0x80] ;  /* 0x0000802408137981 */ /* 0x000164000c1e1920 */
.L_x_71:
[----:B------:R-:W-:Y:S05]  /*2fc0*/  BSYNC B1 ;  /* 0x0000000000017941 */ /* 0x000fea0003800000 */
.L_x_70:
        /* <DEDUP_REMOVED lines=8> */
.L_x_73:
[----:B------:R-:W-:Y:S05]  /*3050*/  BSYNC B1 ;  /* 0x0000000000017941 */ /* 0x000fea0003800000 */
.L_x_72:
        /* <DEDUP_REMOVED lines=8> */
.L_x_75:
[----:B------:R-:W-:Y:S05]  /*30e0*/  BSYNC B1 ;  /* 0x0000000000017941 */ /* 0x000fea0003800000 */
.L_x_74:
[----:B--2--5:R-:W-:Y:S01]  /*30f0*/  FMUL R13, R19, R154 ;  /* 0x0000009a130d7220 */ /* 0x024fe20000400000 */
[----:B------:R-:W-:Y:S01]  /*3100*/  ISETP.GT.AND P3, PT, R3, RZ, P0 ;  /* 0x000000ff0300720c */ /* 0x000fe20000764270 */
[----:B------:R-:W-:Y:S02]  /*3110*/  BSSY B1, `(.L_x_76) ;  /* 0x0000005000017945 */ /* 0x000fe40003800000 */
[----:B------:R-:W-:-:S05]  /*3120*/  FFMA R13, R44, R153, R13 ;  /* 0x000000992c0d7223 */ /* 0x000fca000000000d */
[----:B------:R2:W-:Y:S05]  /*3130*/  @P2 STG.E desc[UR36][R4.64+0xa0], R13 ;  /* 0x0000a00d04002986 */ /* 0x0005ea000c101924 */
[----:B------:R-:W-:Y:S05]  /*3140*/  @!P3 BRA `(.L_x_77) ;  /* 0x000000000004b947 */ /* 0x000fea0003800000 */
[----:B------:R0:W5:Y:S02]  /*3150*/  LDG.E.LTC128B R19, desc[UR36][R6.64+0xa4] ;  /* 0x0000a42406137981 */ /* 0x000164000c1e1920 */
.L_x_77:
[----:B------:R-:W-:Y:S05]  /*3160*/  BSYNC B1 ;  /* 0x0000000000017941 */ /* 0x000fea0003800000 */
.L_x_76:
[----:B-----5:R-:W-:Y:S01]  /*3170*/  FMUL R2, R19, R154 ;  /* 0x0000009a13027220 */ /* 0x020fe20000400000 */
[----:B------:R-:W-:Y:S01]  /*3180*/  ISETP.GT.AND P2, PT, R3, 0x8, P1 ;  /* 0x000000080300780c */ /* 0x000fe20000f44270 */
[----:B------:R-:W-:Y:S02]  /*3190*/  BSSY B1, `(.L_x_78) ;  /* 0x0000005000017945 */ /* 0x000fe40003800000 */
[----:B------:R-:W-:-:S05]  /*31a0*/  FFMA R45, R45, R153, R2 ;  /* 0x000000992d2d7223 */ /* 0x000fca0000000002 */
[----:B------:R0:W-:Y:S05]  /*31b0*/  @P3 STG.E desc[UR36][R4.64+0xa4], R45 ;  /* 0x0000a42d04003986 */ /* 0x0001ea000c101924 */
[----:B------:R-:W-:Y:S05]  /*31c0*/  @!P2 BRA `(.L_x_79) ;  /* 0x000000000004a947 */ /* 0x000fea0003800000 */
[----:B------:R0:W5:Y:S02]  /*31d0*/  LDG.E.LTC128B R19, desc[UR36][R8.64+0xa0] ;  /* 0x0000a02408137981 */ /* 0x000164000c1e1920 */
.L_x_79:
[----:B------:R-:W-:Y:S05]  /*31e0*/  BSYNC B1 ;  /* 0x0000000000017941 */ /* 0x000fea0003800000 */
.L_x_78:
        /* <DEDUP_REMOVED lines=8> */
.L_x_81:
[----:B------:R-:W-:Y:S05]  /*3270*/  BSYNC B1 ;  /* 0x0000000000017941 */ /* 0x000fea0003800000 */
.L_x_80:
        /* <DEDUP_REMOVED lines=8> */
.L_x_83:
[----:B------:R-:W-:Y:S05]  /*3300*/  BSYNC B1 ;  /* 0x0000000000017941 */ /* 0x000fea0003800000 */
.L_x_82:
[----:B--2--5:R-:W-:Y:S01]  /*3310*/  FMUL R13, R19, R154 ;  /* 0x0000009a130d7220 */ /* 0x024fe20000400000 */
[----:B------:R-:W-:Y:S01]  /*3320*/  ISETP.GT.AND P3, PT, R3, RZ, P0 ;  /* 0x000000ff0300720c */ /* 0x000fe20000764270 */
[----:B------:R-:W-:Y:S02]  /*3330*/  BSSY B1, `(.L_x_84) ;  /* 0x0000005000017945 */ /* 0x000fe40003800000 */
[----:B------:R-:W-:-:S05]  /*3340*/  FFMA R13, R48, R153, R13 ;  /* 0x00000099300d7223 */ /* 0x000fca000000000d */
[----:B------:R2:W-:Y:S05]  /*3350*/  @P2 STG.E desc[UR36][R4.64+0xc0], R13 ;  /* 0x0000c00d04002986 */ /* 0x0005ea000c101924 */
[----:B------:R-:W-:Y:S05]  /*3360*/  @!P3 BRA `(.L_x_85) ;  /* 0x000000000004b947 */ /* 0x000fea0003800000 */
[----:B------:R0:W5:Y:S02]  /*3370*/  LDG.E.LTC128B R19, desc[UR36][R6.64+0xc4] ;  /* 0x0000c42406137981 */ /* 0x000164000c1e1920 */
.L_x_85:
[----:B------:R-:W-:Y:S05]  /*3380*/  BSYNC B1 ;  /* 0x0000000000017941 */ /* 0x000fea0003800000 */
.L_x_84:
[----:B-----5:R-:W-:Y:S01]  /*3390*/  FMUL R2, R19, R154 ;  /* 0x0000009a13027220 */ /* 0x020fe20000400000 */
[----:B------:R-:W-:Y:S01]  /*33a0*/  ISETP.GT.AND P2, PT, R3, 0x8, P1 ;  /* 0x000000080300780c */ /* 0x000fe20000f44270 */
[----:B------:R-:W-:Y:S02]  /*33b0*/  BSSY B1, `(.L_x_86) ;  /* 0x0000005000017945 */ /* 0x000fe40003800000 */
[----:B------:R-:W-:-:S05]  /*33c0*/  FFMA R49, R49, R153, R2 ;  /* 0x0000009931317223 */ /* 0x000fca0000000002 */
[----:B------:R0:W-:Y:S05]  /*33d0*/  @P3 STG.E desc[UR36][R4.64+0xc4], R49 ;  /* 0x0000c43104003986 */ /* 0x0001ea000c101924 */
[----:B------:R-:W-:Y:S05]  /*33e0*/  @!P2 BRA `(.L_x_87) ;  /* 0x000000000004a947 */ /* 0x000fea0003800000 */
[----:B------:R0:W5:Y:S02]  /*33f0*/  LDG.E.LTC128B R19, desc[UR36][R8.64+0xc0] ;  /* 0x0000c02408137981 */ /* 0x000164000c1e1920 */
.L_x_87:
[----:B------:R-:W-:Y:S05]  /*3400*/  BSYNC B1 ;  /* 0x0000000000017941 */ /* 0x000fea0003800000 */
.L_x_86:
        /* <DEDUP_REMOVED lines=8> */
.L_x_89:
[----:B------:R-:W-:Y:S05]  /*3490*/  BSYNC B1 ;  /* 0x0000000000017941 */ /* 0x000fea0003800000 */
.L_x_88:
        /* <DEDUP_REMOVED lines=8> */
.L_x_91:
[----:B------:R-:W-:Y:S05]  /*3520*/  BSYNC B1 ;  /* 0x0000000000017941 */ /* 0x000fea0003800000 */
.L_x_90:
[----:B--2--5:R-:W-:Y:S01]  /*3530*/  FMUL R13, R19, R154 ;  /* 0x0000009a130d7220 */ /* 0x024fe20000400000 */
[----:B------:R-:W-:Y:S01]  /*3540*/  ISETP.GT.AND P3, PT, R3, RZ, P0 ;  /* 0x000000ff0300720c */ /* 0x000fe20000764270 */
[----:B------:R-:W-:Y:S02]  /*3550*/  BSSY B1, `(.L_x_92) ;  /* 0x0000005000017945 */ /* 0x000fe40003800000 */
[----:B------:R-:W-:-:S05]  /*3560*/  FFMA R13, R52, R153, R13 ;  /* 0x00000099340d7223 */ /* 0x000fca000000000d */
[----:B------:R2:W-:Y:S05]  /*3570*/  @P2 STG.E desc[UR36][R4.64+0xe0], R13 ;  /* 0x0000e00d04002986 */ /* 0x0005ea000c101924 */
[----:B------:R-:W-:Y:S05]  /*3580*/  @!P3 BRA `(.L_x_93) ;  /* 0x000000000004b947 */ /* 0x000fea0003800000 */
[----:B------:R0:W5:Y:S02]  /*3590*/  LDG.E.LTC128B R19, desc[UR36][R6.64+0xe4] ;  /* 0x0000e42406137981 */ /* 0x000164000c1e1920 */
.L_x_93:
[----:B------:R-:W-:Y:S05]  /*35a0*/  BSYNC B1 ;  /* 0x0000000000017941 */ /* 0x000fea0003800000 */
.L_x_92:
[----:B-----5:R-:W-:Y:S01]  /*35b0*/  FMUL R2, R19, R154 ;  /* 0x0000009a13027220 */ /* 0x020fe20000400000 */
[----:B------:R-:W-:Y:S01]  /*35c0*/  ISETP.GT.AND P2, PT, R3, 0x8, P1 ;  /* 0x000000080300780c */ /* 0x000fe20000f44270 */
[----:B------:R-:W-:Y:S02]  /*35d0*/  BSSY B1, `(.L_x_94) ;  /* 0x0000005000017945 */ /* 0x000fe40003800000 */
[----:B------:R-:W-:-:S05]  /*35e0*/  FFMA R53, R53, R153, R2 ;  /* 0x0000009935357223 */ /* 0x000fca0000000002 */
[----:B------:R0:W-:Y:S05]  /*35f0*/  @P3 STG.E desc[UR36][R4.64+0xe4], R53 ;  /* 0x0000e43504003986 */ /* 0x0001ea000c101924 */
[----:B------:R-:W-:Y:S05]  /*3600*/  @!P2 BRA `(.L_x_95) ;  /* 0x000000000004a947 */ /* 0x000fea0003800000 */
[----:B------:R0:W5:Y:S02]  /*3610*/  LDG.E.LTC128B R19, desc[UR36][R8.64+0xe0] ;  /* 0x0000e02408137981 */ /* 0x000164000c1e1920 */
.L_x_95:
[----:B------:R-:W-:Y:S05]  /*3620*/  BSYNC B1 ;  /* 0x0000000000017941 */ /* 0x000fea0003800000 */
.L_x_94:
        /* <DEDUP_REMOVED lines=8> */
.L_x_97:
[----:B------:R-:W-:Y:S05]  /*36b0*/  BSYNC B1 ;  /* 0x0000000000017941 */ /* 0x000fea0003800000 */
.L_x_96:
        /* <DEDUP_REMOVED lines=8> */
.L_x_99:
[----:B------:R-:W-:Y:S05]  /*3740*/  BSYNC B1 ;  /* 0x0000000000017941 */ /* 0x000fea0003800000 */
.L_x_98:
[----:B--2--5:R-:W-:Y:S01]  /*3750*/  FMUL R13, R19, R154 ;  /* 0x0000009a130d7220 */ /* 0x024fe20000400000 */
[----:B------:R-:W-:Y:S01]  /*3760*/  ISETP.GT.AND P3, PT, R3, RZ, P0 ;  /* 0x000000ff0300720c */ /* 0x000fe20000764270 */
[----:B------:R-:W-:Y:S02]  /*3770*/  BSSY B1, `(.L_x_100) ;  /* 0x0000005000017945 */ /* 0x000fe40003800000 */
[----:B------:R-:W-:-:S05]  /*3780*/  FFMA R13, R56, R153, R13 ;  /* 0x00000099380d7223 */ /* 0x000fca000000000d */
[----:B------:R2:W-:Y:S05]  /*3790*/  @P2 STG.E desc[UR36][R4.64+0x100], R13 ;  /* 0x0001000d04002986 */ /* 0x0005ea000c101924 */
[----:B------:R-:W-:Y:S05]  /*37a0*/  @!P3 BRA `(.L_x_101) ;  /* 0x000000000004b947 */ /* 0x000fea0003800000 */
[----:B------:R0:W5:Y:S02]  /*37b0*/  LDG.E.LTC128B R19, desc[UR36][R6.64+0x104] ;  /* 0x0001042406137981 */ /* 0x000164000c1e1920 */
.L_x_101:
[----:B------:R-:W-:Y:S05]  /*37c0*/  BSYNC B1 ;  /* 0x0000000000017941 */ /* 0x000fea0003800000 */
.L_x_100:
[----:B-----5:R-:W-:Y:S01]  /*37d0*/  FMUL R2, R19, R154 ;  /* 0x0000009a13027220 */ /* 0x020fe20000400000 */
[----:B------:R-:W-:Y:S01]  /*37e0*/  ISETP.GT.AND P2, PT, R3, 0x8, P1 ;  /* 0x000000080300780c */ /* 0x000fe20000f44270 */
[----:B------:R-:W-:Y:S02]  /*37f0*/  BSSY B1, `(.L_x_102) ;  /* 0x0000005000017945 */ /* 0x000fe40003800000 */
[----:B------:R-:W-:-:S05]  /*3800*/  FFMA R57, R57, R153, R2 ;  /* 0x0000009939397223 */ /* 0x000fca0000000002 */
[----:B------:R0:W-:Y:S05]  /*3810*/  @P3 STG.E desc[UR36][R4.64+0x104], R57 ;  /* 0x0001043904003986 */ /* 0x0001ea000c101924 */
[----:B------:R-:W-:Y:S05]  /*3820*/  @!P2 BRA `(.L_x_103) ;  /* 0x000000000004a947 */ /* 0x000fea0003800000 */
[----:B------:R0:W5:Y:S02]  /*3830*/  LDG.E.LTC128B R19, desc[UR36][R8.64+0x100] ;  /* 0x0001002408137981 */ /* 0x000164000c1e1920 */
.L_x_103:
[----:B------:R-:W-:Y:S05]  /*3840*/  BSYNC B1 ;  /* 0x0000000000017941 */ /* 0x000fea0003800000 */
.L_x_102:
        /* <DEDUP_REMOVED lines=8> */
.L_x_105:
[----:B------:R-:W-:Y:S05]  /*38d0*/  BSYNC B1 ;  /* 0x0000000000017941 */ /* 0x000fea0003800000 */
.L_x_104:
        /* <DEDUP_REMOVED lines=8> */
.L_x_107:
[----:B------:R-:W-:Y:S05]  /*3960*/  BSYNC B1 ;  /* 0x0000000000017941 */ /* 0x000fea0003800000 */
.L_x_106:
[----:B--2--5:R-:W-:Y:S01]  /*3970*/  FMUL R13, R19, R154 ;  /* 0x0000009a130d7220 */ /* 0x024fe20000400000 */
[----:B------:R-:W-:Y:S01]  /*3980*/  ISETP.GT.AND P3, PT, R3, RZ, P0 ;  /* 0x000000ff0300720c */ /* 0x000fe20000764270 */
[----:B------:R-:W-:Y:S02]  /*3990*/  BSSY B1, `(.L_x_108) ;  /* 0x0000005000017945 */ /* 0x000fe40003800000 */
[----:B------:R-:W-:-:S05]  /*39a0*/  FFMA R13, R60, R153, R13 ;  /* 0x000000993c0d7223 */ /* 0x000fca000000000d */
[----:B------:R2:W-:Y:S05]  /*39b0*/  @P2 STG.E desc[UR36][R4.64+0x120], R13 ;  /* 0x0001200d04002986 */ /* 0x0005ea000c101924 */
[----:B------:R-:W-:Y:S05]  /*39c0*/  @!P3 BRA `(.L_x_109) ;  /* 0x000000000004b947 */ /* 0x000fea0003800000 */
[----:B------:R0:W5:Y:S02]  /*39d0*/  LDG.E.LTC128B R19, desc[UR36][R6.64+0x124] ;  /* 0x0001242406137981 */ /* 0x000164000c1e1920 */
.L_x_109:
[----:B------:R-:W-:Y:S05]  /*39e0*/  BSYNC B1 ;  /* 0x0000000000017941 */ /* 0x000fea0003800000 */
.L_x_108:
[----:B-----5:R-:W-:Y:S01]  /*39f0*/  FMUL R2, R19, R154 ;  /* 0x0000009a13027220 */ /* 0x020fe20000400000 */
[----:B------:R-:W-:Y:S01]  /*3a00*/  ISETP.GT.AND P2, PT, R3, 0x8, P1 ;  /* 0x000000080300780c */ /* 0x000fe20000f44270 */
[----:B------:R-:W-:Y:S02]  /*3a10*/  BSSY B1, `(.L_x_110) ;  /* 0x0000005000017945 */ /* 0x000fe40003800000 */
[----:B------:R-:W-:-:S05]  /*3a20*/  FFMA R61, R61, R153, R2 ;  /* 0x000000993d3d7223 */ /* 0x000fca0000000002 */
[----:B------:R0:W-:Y:S05]  /*3a30*/  @P3 STG.E desc[UR36][R4.64+0x124], R61 ;  /* 0x0001243d04003986 */ /* 0x0001ea000c101924 */
[----:B------:R-:W-:Y:S05]  /*3a40*/  @!P2 BRA `(.L_x_111) ;  /* 0x000000000004a947 */ /* 0x000fea0003800000 */
[----:B------:R0:W5:Y:S02]  /*3a50*/  LDG.E.LTC128B R19, desc[UR36][R8.64+0x120] ;  /* 0x0001202408137981 */ /* 0x000164000c1e1920 */
.L_x_111:
[----:B------:R-:W-:Y:S05]  /*3a60*/  BSYNC B1 ;  /* 0x0000000000017941 */ /* 0x000fea0003800000 */
.L_x_110:
        /* <DEDUP_REMOVED lines=8> */
.L_x_113:
[----:B------:R-:W-:Y:S05]  /*3af0*/  BSYNC B1 ;  /* 0x0000000000017941 */ /* 0x000fea0003800000 */
.L_x_112:
        /* <DEDUP_REMOVED lines=8> */
.L_x_115:
[----:B------:R-:W-:Y:S05]  /*3b80*/  BSYNC B1 ;  /* 0x0000000000017941 */ /* 0x000fea0003800000 */
.L_x_114:
[----:B--2--5:R-:W-:Y:S01]  /*3b90*/  FMUL R13, R19, R154 ;  /* 0x0000009a130d7220 */ /* 0x024fe20000400000 */
[----:B------:R-:W-:Y:S01]  /*3ba0*/  ISETP.GT.AND P3, PT, R3, RZ, P0 ;  /* 0x000000ff0300720c */ /* 0x000fe20000764270 */
[----:B------:R-:W-:Y:S02]  /*3bb0*/  BSSY B1, `(.L_x_116) ;  /* 0x0000005000017945 */ /* 0x000fe40003800000 */
[----:B------:R-:W-:-:S05]  /*3bc0*/  FFMA R13, R64, R153, R13 ;  /* 0x00000099400d7223 */ /* 0x000fca000000000d */
[----:B------:R2:W-:Y:S05]  /*3bd0*/  @P2 STG.E desc[UR36][R4.64+0x140], R13 ;  /* 0x0001400d04002986 */ /* 0x0005ea000c101924 */
[----:B------:R-:W-:Y:S05]  /*3be0*/  @!P3 BRA `(.L_x_117) ;  /* 0x000000000004b947 */ /* 0x000fea0003800000 */
[----:B------:R0:W5:Y:S02]  /*3bf0*/  LDG.E.LTC128B R19, desc[UR36][R6.64+0x144] ;  /* 0x0001442406137981 */ /* 0x000164000c1e1920 */
.L_x_117:
[----:B------:R-:W-:Y:S05]  /*3c00*/  BSYNC B1 ;  /* 0x0000000000017941 */ /* 0x000fea0003800000 */
.L_x_116:
[----:B-----5:R-:W-:Y:S01]  /*3c10*/  FMUL R2, R19, R154 ;  /* 0x0000009a13027220 */ /* 0x020fe20000400000 */
[----:B------:R-:W-:Y:S01]  /*3c20*/  ISETP.GT.AND P2, PT, R3, 0x8, P1 ;  /* 0x000000080300780c */ /* 0x000fe20000f44270 */
[----:B------:R-:W-:Y:S02]  /*3c30*/  BSSY B1, `(.L_x_118) ;  /* 0x0000005000017945 */ /* 0x000fe40003800000 */
[----:B------:R-:W-:-:S05]  /*3c40*/  FFMA R65, R65, R153, R2 ;  /* 0x0000009941417223 */ /* 0x000fca0000000002 */
[----:B------:R0:W-:Y:S05]  /*3c50*/  @P3 STG.E desc[UR36][R4.64+0x144], R65 ;  /* 0x0001444104003986 */ /* 0x0001ea000c101924 */
[----:B------:R-:W-:Y:S05]  /*3c60*/  @!P2 BRA `(.L_x_119) ;  /* 0x000000000004a947 */ /* 0x000fea0003800000 */
[----:B------:R0:W5:Y:S02]  /*3c70*/  LDG.E.LTC128B R19, desc[UR36][R8.64+0x140] ;  /* 0x0001402408137981 */ /* 0x000164000c1e1920 */
.L_x_119:
[----:B------:R-:W-:Y:S05]  /*3c80*/  BSYNC B1 ;  /* 0x0000000000017941 */ /* 0x000fea0003800000 */
.L_x_118:
        /* <DEDUP_REMOVED lines=8> */
.L_x_121:
[----:B------:R-:W-:Y:S05]  /*3d10*/  BSYNC B1 ;  /* 0x0000000000017941 */ /* 0x000fea0003800000 */
.L_x_120:
        /* <DEDUP_REMOVED lines=8> */
.L_x_123:
[----:B------:R-:W-:Y:S05]  /*3da0*/  BSYNC B1 ;  /* 0x0000000000017941 */ /* 0x000fea0003800000 */
.L_x_122:
[----:B--2--5:R-:W-:Y:S01]  /*3db0*/  FMUL R13, R19, R154 ;  /* 0x0000009a130d7220 */ /* 0x024fe20000400000 */
[----:B------:R-:W-:Y:S01]  /*3dc0*/  ISETP.GT.AND P3, PT, R3, RZ, P0 ;  /* 0x000000ff0300720c */ /* 0x000fe20000764270 */
[----:B------:R-:W-:Y:S02]  /*3dd0*/  BSSY B1, `(.L_x_124) ;  /* 0x0000005000017945 */ /* 0x000fe40003800000 */
[----:B------:R-:W-:-:S05]  /*3de0*/  FFMA R13, R68, R153, R13 ;  /* 0x00000099440d7223 */ /* 0x000fca000000000d */
[----:B------:R2:W-:Y:S05]  /*3df0*/  @P2 STG.E desc[UR36][R4.64+0x160], R13 ;  /* 0x0001600d04002986 */ /* 0x0005ea000c101924 */
[----:B------:R-:W-:Y:S05]  /*3e00*/  @!P3 BRA `(.L_x_125) ;  /* 0x000000000004b947 */ /* 0x000fea0003800000 */
[----:B------:R0:W5:Y:S02]  /*3e10*/  LDG.E.LTC128B R19, desc[UR36][R6.64+0x164] ;  /* 0x0001642406137981 */ /* 0x000164000c1e1920 */
.L_x_125:
[----:B------:R-:W-:Y:S05]  /*3e20*/  BSYNC B1 ;  /* 0x0000000000017941 */ /* 0x000fea0003800000 */
.L_x_124:
[----:B-----5:R-:W-:Y:S01]  /*3e30*/  FMUL R2, R19, R154 ;  /* 0x0000009a13027220 */ /* 0x020fe20000400000 */
[----:B------:R-:W-:Y:S01]  /*3e40*/  ISETP.GT.AND P2, PT, R3, 0x8, P1 ;  /* 0x000000080300780c */ /* 0x000fe20000f44270 */
[----:B------:R-:W-:Y:S02]  /*3e50*/  BSSY B1, `(.L_x_126) ;  /* 0x0000005000017945 */ /* 0x000fe40003800000 */
[----:B------:R-:W-:-:S05]  /*3e60*/  FFMA R69, R69, R153, R2 ;  /* 0x0000009945457223 */ /* 0x000fca0000000002 */
[----:B------:R0:W-:Y:S05]  /*3e70*/  @P3 STG.E desc[UR36][R4.64+0x164], R69 ;  /* 0x0001644504003986 */ /* 0x0001ea000c101924 */
[----:B------:R-:W-:Y:S05]  /*3e80*/  @!P2 BRA `(.L_x_127) ;  /* 0x000000000004a947 */ /* 0x000fea0003800000 */
[----:B------:R0:W5:Y:S02]  /*3e90*/  LDG.E.LTC128B R19, desc[UR36][R8.64+0x160] ;  /* 0x0001602408137981 */ /* 0x000164000c1e1920 */
.L_x_127:
[----:B------:R-:W-:Y:S05]  /*3ea0*/  BSYNC B1 ;  /* 0x0000000000017941 */ /* 0x000fea0003800000 */
.L_x_126:
        /* <DEDUP_REMOVED lines=8> */
.L_x_129:
[----:B------:R-:W-:Y:S05]  /*3f30*/  BSYNC B1 ;  /* 0x0000000000017941 */ /* 0x000fea0003800000 */
.L_x_128:
        /* <DEDUP_REMOVED lines=8> */
.L_x_131:
[----:B------:R-:W-:Y:S05]  /*3fc0*/  BSYNC B1 ;  /* 0x0000000000017941 */ /* 0x000fea0003800000 */
.L_x_130:
[----:B--2--5:R-:W-:Y:S01]  /*3fd0*/  FMUL R13, R19, R154 ;  /* 0x0000009a130d7220 */ /* 0x024fe20000400000 */
[----:B------:R-:W-:Y:S01]  /*3fe0*/  ISETP.GT.AND P3, PT, R3, RZ, P0 ;  /* 0x000000ff0300720c */ /* 0x000fe20000764270 */
[----:B------:R-:W-:Y:S02]  /*3ff0*/  BSSY B1, `(.L_x_132) ;  /* 0x0000005000017945 */ /* 0x000fe40003800000 */
[----:B------:R-:W-:-:S05]  /*4000*/  FFMA R13, R72, R153, R13 ;  /* 0x00000099480d7223 */ /* 0x000fca000000000d */
[----:B------:R2:W-:Y:S05]  /*4010*/  @P2 STG.E desc[UR36][R4.64+0x180], R13 ;  /* 0x0001800d04002986 */ /* 0x0005ea000c101924 */
[----:B------:R-:W-:Y:S05]  /*4020*/  @!P3 BRA `(.L_x_133) ;  /* 0x000000000004b947 */ /* 0x000fea0003800000 */
[----:B------:R0:W5:Y:S02]  /*4030*/  LDG.E.LTC128B R19, desc[UR36][R6.64+0x184] ;  /* 0x0001842406137981 */ /* 0x000164000c1e1920 */
.L_x_133:
[----:B------:R-:W-:Y:S05]  /*4040*/  BSYNC B1 ;  /* 0x0000000000017941 */ /* 0x000fea0003800000 */
.L_x_132:
[----:B-----5:R-:W-:Y:S01]  /*4050*/  FMUL R2, R19, R154 ;  /* 0x0000009a13027220 */ /* 0x020fe20000400000 */
[----:B------:R-:W-:Y:S01]  /*4060*/  ISETP.GT.AND P2, PT, R3, 0x8, P1 ;  /* 0x000000080300780c */ /* 0x000fe20000f44270 */
[----:B------:R-:W-:Y:S02]  /*4070*/  BSSY B1, `(.L_x_134) ;  /* 0x0000005000017945 */ /* 0x000fe40003800000 */
[----:B------:R-:W-:-:S05]  /*4080*/  FFMA R73, R73, R153, R2 ;  /* 0x0000009949497223 */ /* 0x000fca0000000002 */
[----:B------:R0:W-:Y:S05]  /*4090*/  @P3 STG.E desc[UR36][R4.64+0x184], R73 ;  /* 0x0001844904003986 */ /* 0x0001ea000c101924 */
[----:B------:R-:W-:Y:S05]  /*40a0*/  @!P2 BRA `(.L_x_135) ;  /* 0x000000000004a947 */ /* 0x000fea0003800000 */
[----:B------:R0:W5:Y:S02]  /*40b0*/  LDG.E.LTC128B R19, desc[UR36][R8.64+0x180] ;  /* 0x0001802408137981 */ /* 0x000164000c1e1920 */
.L_x_135:
[----:B------:R-:W-:Y:S05]  /*40c0*/  BSYNC B1 ;  /* 0x0000000000017941 */ /* 0x000fea0003800000 */
.L_x_134:
        /* <DEDUP_REMOVED lines=8> */
.L_x_137:
[----:B------:R-:W-:Y:S05]  /*4150*/  BSYNC B1 ;  /* 0x0000000000017941 */ /* 0x000fea0003800000 */
.L_x_136:
        /* <DEDUP_REMOVED lines=8> */
.L_x_139:
[----:B------:R-:W-:Y:S05]  /*41e0*/  BSYNC B1 ;  /* 0x0000000000017941 */ /* 0x000fea0003800000 */
.L_x_138:
[----:B--2--5:R-:W-:Y:S01]  /*41f0*/  FMUL R13, R19, R154 ;  /* 0x0000009a130d7220 */ /* 0x024fe20000400000 */
[----:B------:R-:W-:Y:S01]  /*4200*/  ISETP.GT.AND P3, PT, R3, RZ, P0 ;  /* 0x000000ff0300720c */ /* 0x000fe20000764270 */
[----:B------:R-:W-:Y:S02]  /*4210*/  BSSY B1, `(.L_x_140) ;  /* 0x0000005000017945 */ /* 0x000fe40003800000 */
[----:B------:R-:W-:-:S05]  /*4220*/  FFMA R13, R76, R153, R13 ;  /* 0x000000994c0d7223 */ /* 0x000fca000000000d */
[----:B------:R2:W-:Y:S05]  /*4230*/  @P2 STG.E desc[UR36][R4.64+0x1a0], R13 ;  /* 0x0001a00d04002986 */ /* 0x0005ea000c101924 */
[----:B------:R-:W-:Y:S05]  /*4240*/  @!P3 BRA `(.L_x_141) ;  /* 0x000000000004b947 */ /* 0x000fea0003800000 */
[----:B------:R0:W5:Y:S02]  /*4250*/  LDG.E.LTC128B R19, desc[UR36][R6.64+0x1a4] ;  /* 0x0001a42406137981 */ /* 0x000164000c1e1920 */
.L_x_141:
[----:B------:R-:W-:Y:S05]  /*4260*/  BSYNC B1 ;  /* 0x0000000000017941 */ /* 0x000fea0003800000 */
.L_x_140:
[----:B-----5:R-:W-:Y:S01]  /*4270*/  FMUL R2, R19, R154 ;  /* 0x0000009a13027220 */ /* 0x020fe20000400000 */
[----:B------:R-:W-:Y:S01]  /*4280*/  ISETP.GT.AND P2, PT, R3, 0x8, P1 ;  /* 0x000000080300780c */ /* 0x000fe20000f44270 */
[----:B------:R-:W-:Y:S02]  /*4290*/  BSSY B1, `(.L_x_142) ;  /* 0x0000005000017945 */ /* 0x000fe40003800000 */
[----:B------:R-:W-:-:S05]  /*42a0*/  FFMA R77, R77, R153, R2 ;  /* 0x000000994d4d7223 */ /* 0x000fca0000000002 */
[----:B------:R0:W-:Y:S05]  /*42b0*/  @P3 STG.E desc[UR36][R4.64+0x1a4], R77 ;  /* 0x0001a44d04003986 */ /* 0x0001ea000c101924 */
[----:B------:R-:W-:Y:S05]  /*42c0*/  @!P2 BRA `(.L_x_143) ;  /* 0x000000000004a947 */ /* 0x000fea0003800000 */
[----:B------:R0:W5:Y:S02]  /*42d0*/  LDG.E.LTC128B R19, desc[UR36][R8.64+0x1a0] ;  /* 0x0001a02408137981 */ /* 0x000164000c1e1920 */
.L_x_143:
[----:B------:R-:W-:Y:S05]  /*42e0*/  BSYNC B1 ;  /* 0x0000000000017941 */ /* 0x000fea0003800000 */
.L_x_142:
        /* <DEDUP_REMOVED lines=8> */
.L_x_145:
[----:B------:R-:W-:Y:S05]  /*4370*/  BSYNC B1 ;  /* 0x0000000000017941 */ /* 0x000fea0003800000 */
.L_x_144:
        /* <DEDUP_REMOVED lines=8> */
.L_x_147:
[----:B------:R-:W-:Y:S05]  /*4400*/  BSYNC B1 ;  /* 0x0000000000017941 */ /* 0x000fea0003800000 */
.L_x_146:
[----:B--2--5:R-:W-:Y:S01]  /*4410*/  FMUL R13, R19, R154 ;  /* 0x0000009a130d7220 */ /* 0x024fe20000400000 */
[----:B------:R-:W-:Y:S01]  /*4420*/  ISETP.GT.AND P3, PT, R3, RZ, P0 ;  /* 0x000000ff0300720c */ /* 0x000fe20000764270 */
[----:B------:R-:W-:Y:S02]  /*4430*/  BSSY B1, `(.L_x_148) ;  /* 0x0000005000017945 */ /* 0x000fe40003800000 */
[----:B------:R-:W-:-:S05]  /*4440*/  FFMA R13, R80, R153, R13 ;  /* 0x00000099500d7223 */ /* 0x000fca000000000d */
[----:B------:R2:W-:Y:S05]  /*4450*/  @P2 STG.E desc[UR36][R4.64+0x1c0], R13 ;  /* 0x0001c00d04002986 */ /* 0x0005ea000c101924 */
[----:B------:R-:W-:Y:S05]  /*4460*/  @!P3 BRA `(.L_x_149) ;  /* 0x000000000004b947 */ /* 0x000fea0003800000 */
[----:B------:R0:W5:Y:S02]  /*4470*/  LDG.E.LTC128B R19, desc[UR36][R6.64+0x1c4] ;  /* 0x0001c42406137981 */ /* 0x000164000c1e1920 */
.L_x_149:
[----:B------:R-:W-:Y:S05]  /*4480*/  BSYNC B1 ;  /* 0x0000000000017941 */ /* 0x000fea0003800000 */
.L_x_148:
[----:B-----5:R-:W-:Y:S01]  /*4490*/  FMUL R2, R19, R154 ;  /* 0x0000009a13027220 */ /* 0x020fe20000400000 */
[----:B------:R-:W-:Y:S01]  /*44a0*/  ISETP.GT.AND P2, PT, R3, 0x8, P1 ;  /* 0x000000080300780c */ /* 0x000fe20000f44270 */
[----:B------:R-:W-:Y:S02]  /*44b0*/  BSSY B1, `(.L_x_150) ;  /* 0x0000005000017945 */ /* 0x000fe40003800000 */
[----:B------:R-:W-:-:S05]  /*44c0*/  FFMA R81, R81, R153, R2 ;  /* 0x0000009951517223 */ /* 0x000fca0000000002 */
[----:B------:R0:W-:Y:S05]  /*44d0*/  @P3 STG.E desc[UR36][R4.64+0x1c4], R81 ;  /* 0x0001c45104003986 */ /* 0x0001ea000c101924 */
[----:B------:R-:W-:Y:S05]  /*44e0*/  @!P2 BRA `(.L_x_151) ;  /* 0x000000000004a947 */ /* 0x000fea0003800000 */
[----:B------:R0:W5:Y:S02]  /*44f0*/  LDG.E.LTC128B R19, desc[UR36][R8.64+0x1c0] ;  /* 0x0001c02408137981 */ /* 0x000164000c1e1920 */
.L_x_151:
[----:B------:R-:W-:Y:S05]  /*4500*/  BSYNC B1 ;  /* 0x0000000000017941 */ /* 0x000fea0003800000 */
.L_x_150:
        /* <DEDUP_REMOVED lines=8> */
.L_x_153:
[----:B------:R-:W-:Y:S05]  /*4590*/  BSYNC B1 ;  /* 0x0000000000017941 */ /* 0x000fea0003800000 */
.L_x_152:
        /* <DEDUP_REMOVED lines=8> */
.L_x_155:
[----:B------:R-:W-:Y:S05]  /*4620*/  BSYNC B1 ;  /* 0x0000000000017941 */ /* 0x000fea0003800000 */
.L_x_154:
[----:B--2--5:R-:W-:Y:S01]  /*4630*/  FMUL R13, R19, R154 ;  /* 0x0000009a130d7220 */ /* 0x024fe20000400000 */
[----:B------:R-:W-:Y:S01]  /*4640*/  ISETP.GT.AND P3, PT, R3, RZ, P0 ;  /* 0x000000ff0300720c */ /* 0x000fe20000764270 */
[----:B------:R-:W-:Y:S02]  /*4650*/  BSSY B1, `(.L_x_156) ;  /* 0x0000005000017945 */ /* 0x000fe40003800000 */
[----:B------:R-:W-:-:S05]  /*4660*/  FFMA R13, R84, R153, R13 ;  /* 0x00000099540d7223 */ /* 0x000fca000000000d */
[----:B------:R2:W-:Y:S05]  /*4670*/  @P2 STG.E desc[UR36][R4.64+0x1e0], R13 ;  /* 0x0001e00d04002986 */ /* 0x0005ea000c101924 */
[----:B------:R-:W-:Y:S05]  /*4680*/  @!P3 BRA `(.L_x_157) ;  /* 0x000000000004b947 */ /* 0x000fea0003800000 */
[----:B------:R0:W5:Y:S02]  /*4690*/  LDG.E.LTC128B R19, desc[UR36][R6.64+0x1e4] ;  /* 0x0001e42406137981 */ /* 0x000164000c1e1920 */
.L_x_157:
[----:B------:R-:W-:Y:S05]  /*46a0*/  BSYNC B1 ;  /* 0x0000000000017941 */ /* 0x000fea0003800000 */
.L_x_156:
[----:B-----5:R-:W-:Y:S01]  /*46b0*/  FMUL R2, R19, R154 ;  /* 0x0000009a13027220 */ /* 0x020fe20000400000 */
[----:B------:R-:W-:Y:S01]  /*46c0*/  ISETP.GT.AND P2, PT, R3, 0x8, P1 ;  /* 0x000000080300780c */ /* 0x000fe20000f44270 */
[----:B------:R-:W-:Y:S02]  /*46d0*/  BSSY B1, `(.L_x_158) ;  /* 0x0000005000017945 */ /* 0x000fe40003800000 */
[----:B------:R-:W-:-:S05]  /*46e0*/  FFMA R85, R85, R153, R2 ;  /* 0x0000009955557223 */ /* 0x000fca0000000002 */
[----:B------:R0:W-:Y:S05]  /*46f0*/  @P3 STG.E desc[UR36][R4.64+0x1e4], R85 ;  /* 0x0001e45504003986 */ /* 0x0001ea000c101924 */
[----:B------:R-:W-:Y:S05]  /*4700*/  @!P2 BRA `(.L_x_159) ;  /* 0x000000000004a947 */ /* 0x000fea0003800000 */
[----:B------:R0:W5:Y:S02]  /*4710*/  LDG.E.LTC128B R19, desc[UR36][R8.64+0x1e0] ;  /* 0x0001e02408137981 */ /* 0x000164000c1e1920 */
.L_x_159:
[----:B------:R-:W-:Y:S05]  /*4720*/  BSYNC B1 ;  /* 0x0000000000017941 */ /* 0x000fea0003800000 */
.L_x_158:
        /* <DEDUP_REMOVED lines=8> */
.L_x_161:
[----:B------:R-:W-:Y:S05]  /*47b0*/  BSYNC B1 ;  /* 0x0000000000017941 */ /* 0x000fea0003800000 */
.L_x_160:
        /* <DEDUP_REMOVED lines=8> */
.L_x_163:
[----:B------:R-:W-:Y:S05]  /*4840*/  BSYNC B1 ;  /* 0x0000000000017941 */ /* 0x000fea0003800000 */
.L_x_162:
[----:B--2--5:R-:W-:Y:S01]  /*4850*/  FMUL R13, R19, R154 ;  /* 0x0000009a130d7220 */ /* 0x024fe20000400000 */
[----:B------:R-:W-:Y:S01]  /*4860*/  ISETP.GT.AND P3, PT, R3, RZ, P0 ;  /* 0x000000ff0300720c */ /* 0x000fe20000764270 */
[----:B------:R-:W-:Y:S02]  /*4870*/  BSSY B1, `(.L_x_164) ;  /* 0x0000005000017945 */ /* 0x000fe40003800000 */
[----:B------:R-:W-:-:S05]  /*4880*/  FFMA R13, R88, R153, R13 ;  /* 0x00000099580d7223 */ /* 0x000fca000000000d */
[----:B------:R2:W-:Y:S05]  /*4890*/  @P2 STG.E desc[UR36][R4.64+0x200], R13 ;  /* 0x0002000d04002986 */ /* 0x0005ea000c101924 */
[----:B------:R-:W-:Y:S05]  /*48a0*/  @!P3 BRA `(.L_x_165) ;  /* 0x000000000004b947 */ /* 0x000fea0003800000 */
[----:B------:R0:W5:Y:S02]  /*48b0*/  LDG.E.LTC128B R19, desc[UR36][R6.64+0x204] ;  /* 0x0002042406137981 */ /* 0x000164000c1e1920 */
.L_x_165:
[----:B------:R-:W-:Y:S05]  /*48c0*/  BSYNC B1 ;  /* 0x0000000000017941 */ /* 0x000fea0003800000 */
.L_x_164:
[----:B-----5:R-:W-:Y:S01]  /*48d0*/  FMUL R2, R19, R154 ;  /* 0x0000009a13027220 */ /* 0x020fe20000400000 */
[----:B------:R-:W-:Y:S01]  /*48e0*/  ISETP.GT.AND P2, PT, R3, 0x8, P1 ;  /* 0x000000080300780c */ /* 0x000fe20000f44270 */
[----:B------:R-:W-:Y:S02]  /*48f0*/  BSSY B1, `(.L_x_166) ;  /* 0x0000005000017945 */ /* 0x000fe40003800000 */
[----:B------:R-:W-:-:S05]  /*4900*/  FFMA R89, R89, R153, R2 ;  /* 0x0000009959597223 */ /* 0x000fca0000000002 */
[----:B------:R0:W-:Y:S05]  /*4910*/  @P3 STG.E desc[UR36][R4.64+0x204], R89 ;  /* 0x0002045904003986 */ /* 0x0001ea000c101924 */
[----:B------:R-:W-:Y:S05]  /*4920*/  @!P2 BRA `(.L_x_167) ;  /* 0x000000000004a947 */ /* 0x000fea0003800000 */
[----:B------:R0:W5:Y:S02]  /*4930*/  LDG.E.LTC128B R19, desc[UR36][R8.64+0x200] ;  /* 0x0002002408137981 */ /* 0x000164000c1e1920 */
.L_x_167:
[----:B------:R-:W-:Y:S05]  /*4940*/  BSYNC B1 ;  /* 0x0000000000017941 */ /* 0x000fea0003800000 */
.L_x_166:
        /* <DEDUP_REMOVED lines=8> */
.L_x_169:
[----:B------:R-:W-:Y:S05]  /*49d0*/  BSYNC B1 ;  /* 0x0000000000017941 */ /* 0x000fea0003800000 */
.L_x_168:
        /* <DEDUP_REMOVED lines=8> */
.L_x_171:
[----:B------:R-:W-:Y:S05]  /*4a60*/  BSYNC B1 ;  /* 0x0000000000017941 */ /* 0x000fea0003800000 */
.L_x_170:
[----:B--2--5:R-:W-:Y:S01]  /*4a70*/  FMUL R13, R19, R154 ;  /* 0x0000009a130d7220 */ /* 0x024fe20000400000 */
[----:B------:R-:W-:Y:S01]  /*4a80*/  ISETP.GT.AND P3, PT, R3, RZ, P0 ;  /* 0x000000ff0300720c */ /* 0x000fe20000764270 */
[----:B------:R-:W-:Y:S02]  /*4a90*/  BSSY B1, `(.L_x_172) ;  /* 0x0000005000017945 */ /* 0x000fe40003800000 */
[----:B------:R-:W-:-:S05]  /*4aa0*/  FFMA R13, R92, R153, R13 ;  /* 0x000000995c0d7223 */ /* 0x000fca000000000d */
[----:B------:R2:W-:Y:S05]  /*4ab0*/  @P2 STG.E desc[UR36][R4.64+0x220], R13 ;  /* 0x0002200d04002986 */ /* 0x0005ea000c101924 */
[----:B------:R-:W-:Y:S05]  /*4ac0*/  @!P3 BRA `(.L_x_173) ;  /* 0x000000000004b947 */ /* 0x000fea0003800000 */
[----:B------:R0:W5:Y:S02]  /*4ad0*/  LDG.E.LTC128B R19, desc[UR36][R6.64+0x224] ;  /* 0x0002242406137981 */ /* 0x000164000c1e1920 */
.L_x_173:
[----:B------:R-:W-:Y:S05]  /*4ae0*/  BSYNC B1 ;  /* 0x0000000000017941 */ /* 0x000fea0003800000 */
.L_x_172:
[----:B-----5:R-:W-:Y:S01]  /*4af0*/  FMUL R2, R19, R154 ;  /* 0x0000009a13027220 */ /* 0x020fe20000400000 */
[----:B------:R-:W-:Y:S01]  /*4b00*/  ISETP.GT.AND P2, PT, R3, 0x8, P1 ;  /* 0x000000080300780c */ /* 0x000fe20000f44270 */
[----:B------:R-:W-:Y:S02]  /*4b10*/  BSSY B1, `(.L_x_174) ;  /* 0x0000005000017945 */ /* 0x000fe40003800000 */
[----:B------:R-:W-:-:S05]  /*4b20*/  FFMA R93, R93, R153, R2 ;  /* 0x000000995d5d7223 */ /* 0x000fca0000000002 */
[----:B------:R0:W-:Y:S05]  /*4b30*/  @P3 STG.E desc[UR36][R4.64+0x224], R93 ;  /* 0x0002245d04003986 */ /* 0x0001ea000c101924 */
[----:B------:R-:W-:Y:S05]  /*4b40*/  @!P2 BRA `(.L_x_175) ;  /* 0x000000000004a947 */ /* 0x000fea0003800000 */
[----:B------:R0:W5:Y:S02]  /*4b50*/  LDG.E.LTC128B R19, desc[UR36][R8.64+0x220] ;  /* 0x0002202408137981 */ /* 0x000164000c1e1920 */
.L_x_175:
[----:B------:R-:W-:Y:S05]  /*4b60*/  BSYNC B1 ;  /* 0x0000000000017941 */ /* 0x000fea0003800000 */
.L_x_174:
        /* <DEDUP_REMOVED lines=8> */
.L_x_177:
[----:B------:R-:W-:Y:S05]  /*4bf0*/  BSYNC B1 ;  /* 0x0000000000017941 */ /* 0x000fea0003800000 */
.L_x_176:
        /* <DEDUP_REMOVED lines=8> */
.L_x_179:
[----:B------:R-:W-:Y:S05]  /*4c80*/  BSYNC B1 ;  /* 0x0000000000017941 */ /* 0x000fea0003800000 */
.L_x_178:
[----:B--2--5:R-:W-:Y:S01]  /*4c90*/  FMUL R13, R19, R154 ;  /* 0x0000009a130d7220 */ /* 0x024fe20000400000 */
[----:B------:R-:W-:Y:S01]  /*4ca0*/  ISETP.GT.AND P3, PT, R3, RZ, P0 ;  /* 0x000000ff0300720c */ /* 0x000fe20000764270 */
[----:B------:R-:W-:Y:S02]  /*4cb0*/  BSSY B1, `(.L_x_180) ;  /* 0x0000005000017945 */ /* 0x000fe40003800000 */
[----:B------:R-:W-:-:S05]  /*4cc0*/  FFMA R13, R96, R153, R13 ;  /* 0x00000099600d7223 */ /* 0x000fca000000000d */
[----:B------:R2:W-:Y:S05]  /*4cd0*/  @P2 STG.E desc[UR36][R4.64+0x240], R13 ;  /* 0x0002400d04002986 */ /* 0x0005ea000c101924 */
[----:B------:R-:W-:Y:S05]  /*4ce0*/  @!P3 BRA `(.L_x_181) ;  /* 0x000000000004b947 */ /* 0x000fea0003800000 */
[----:B------:R0:W5:Y:S02]  /*4cf0*/  LDG.E.LTC128B R19, desc[UR36][R6.64+0x244] ;  /* 0x0002442406137981 */ /* 0x000164000c1e1920 */
.L_x_181:
[----:B------:R-:W-:Y:S05]  /*4d00*/  BSYNC B1 ;  /* 0x0000000000017941 */ /* 0x000fea0003800000 */
.L_x_180:
[----:B-----5:R-:W-:Y:S01]  /*4d10*/  FMUL R2, R19, R154 ;  /* 0x0000009a13027220 */ /* 0x020fe20000400000 */
[----:B------:R-:W-:Y:S01]  /*4d20*/  ISETP.GT.AND P2, PT, R3, 0x8, P1 ;  /* 0x000000080300780c */ /* 0x000fe20000f44270 */
[----:B------:R-:W-:Y:S02]  /*4d30*/  BSSY B1, `(.L_x_182) ;  /* 0x0000005000017945 */ /* 0x000fe40003800000 */
[----:B------:R-:W-:-:S05]  /*4d40*/  FFMA R97, R97, R153, R2 ;  /* 0x0000009961617223 */ /* 0x000fca0000000002 */
[----:B------:R0:W-:Y:S05]  /*4d50*/  @P3 STG.E desc[UR36][R4.64+0x244], R97 ;  /* 0x0002446104003986 */ /* 0x0001ea000c101924 */
[----:B------:R-:W-:Y:S05]  /*4d60*/  @!P2 BRA `(.L_x_183) ;  /* 0x000000000004a947 */ /* 0x000fea0003800000 */
[----:B------:R0:W5:Y:S02]  /*4d70*/  LDG.E.LTC128B R19, desc[UR36][R8.64+0x240] ;  /* 0x0002402408137981 */ /* 0x000164000c1e1920 */
.L_x_183:
[----:B------:R-:W-:Y:S05]  /*4d80*/  BSYNC B1 ;  /* 0x0000000000017941 */ /* 0x000fea0003800000 */
.L_x_182:
        /* <DEDUP_REMOVED lines=8> */
.L_x_185:
[----:B------:R-:W-:Y:S05]  /*4e10*/  BSYNC B1 ;  /* 0x0000000000017941 */ /* 0x000fea0003800000 */
.L_x_184:
        /* <DEDUP_REMOVED lines=8> */
.L_x_187:
[----:B------:R-:W-:Y:S05]  /*4ea0*/  BSYNC B1 ;  /* 0x0000000000017941 */ /* 0x000fea0003800000 */
.L_x_186:
[----:B--2--5:R-:W-:Y:S01]  /*4eb0*/  FMUL R13, R19, R154 ;  /* 0x0000009a130d7220 */ /* 0x024fe20000400000 */
[----:B------:R-:W-:Y:S01]  /*4ec0*/  ISETP.GT.AND P3, PT, R3, RZ, P0 ;  /* 0x000000ff0300720c */ /* 0x000fe20000764270 */
[----:B------:R-:W-:Y:S02]  /*4ed0*/  BSSY B1, `(.L_x_188) ;  /* 0x0000005000017945 */ /* 0x000fe40003800000 */
[----:B------:R-:W-:-:S05]  /*4ee0*/  FFMA R13, R100, R153, R13 ;  /* 0x00000099640d7223 */ /* 0x000fca000000000d */
[----:B------:R2:W-:Y:S05]  /*4ef0*/  @P2 STG.E desc[UR36][R4.64+0x260], R13 ;  /* 0x0002600d04002986 */ /* 0x0005ea000c101924 */
[----:B------:R-:W-:Y:S05]  /*4f00*/  @!P3 BRA `(.L_x_189) ;  /* 0x000000000004b947 */ /* 0x000fea0003800000 */
[----:B------:R0:W5:Y:S02]  /*4f10*/  LDG.E.LTC128B R19, desc[UR36][R6.64+0x264] ;  /* 0x0002642406137981 */ /* 0x000164000c1e1920 */
.L_x_189:
[----:B------:R-:W-:Y:S05]  /*4f20*/  BSYNC B1 ;  /* 0x0000000000017941 */ /* 0x000fea0003800000 */
.L_x_188:
[----:B-----5:R-:W-:Y:S01]  /*4f30*/  FMUL R2, R19, R154 ;  /* 0x0000009a13027220 */ /* 0x020fe20000400000 */
[----:B------:R-:W-:Y:S01]  /*4f40*/  ISETP.GT.AND P2, PT, R3, 0x8, P1 ;  /* 0x000000080300780c */ /* 0x000fe20000f44270 */
[----:B------:R-:W-:Y:S02]  /*4f50*/  BSSY B1, `(.L_x_190) ;  /* 0x0000005000017945 */ /* 0x000fe40003800000 */
[----:B------:R-:W-:-:S05]  /*4f60*/  FFMA R101, R101, R153, R2 ;  /* 0x0000009965657223 */ /* 0x000fca0000000002 */
[----:B------:R0:W-:Y:S05]  /*4f70*/  @P3 STG.E desc[UR36][R4.64+0x264], R101 ;  /* 0x0002646504003986 */ /* 0x0001ea000c101924 */
[----:B------:R-:W-:Y:S05]  /*4f80*/  @!P2 BRA `(.L_x_191) ;  /* 0x000000000004a947 */ /* 0x000fea0003800000 */
[----:B------:R0:W5:Y:S02]  /*4f90*/  LDG.E.LTC128B R19, desc[UR36][R8.64+0x260] ;  /* 0x0002602408137981 */ /* 0x000164000c1e1920 */
.L_x_191:
[----:B------:R-:W-:Y:S05]  /*4fa0*/  BSYNC B1 ;  /* 0x0000000000017941 */ /* 0x000fea0003800000 */
.L_x_190:
        /* <DEDUP_REMOVED lines=8> */
.L_x_193:
[----:B------:R-:W-:Y:S05]  /*5030*/  BSYNC B1 ;  /* 0x0000000000017941 */ /* 0x000fea0003800000 */
.L_x_192:
        /* <DEDUP_REMOVED lines=8> */
.L_x_195:
[----:B------:R-:W-:Y:S05]  /*50c0*/  BSYNC B1 ;  /* 0x0000000000017941 */ /* 0x000fea0003800000 */
.L_x_194:
[----:B--2--5:R-:W-:Y:S01]  /*50d0*/  FMUL R13, R19, R154 ;  /* 0x0000009a130d7220 */ /* 0x024fe20000400000 */
[----:B------:R-:W-:Y:S01]  /*50e0*/  ISETP.GT.AND P3, PT, R3, RZ, P0 ;  /* 0x000000ff0300720c */ /* 0x000fe20000764270 */
[----:B------:R-:W-:Y:S02]  /*50f0*/  BSSY B1, `(.L_x_196) ;  /* 0x0000005000017945 */ /* 0x000fe40003800000 */
[----:B------:R-:W-:-:S05]  /*5100*/  FFMA R13, R104, R153, R13 ;  /* 0x00000099680d7223 */ /* 0x000fca000000000d */
[----:B------:R2:W-:Y:S05]  /*5110*/  @P2 STG.E desc[UR36][R4.64+0x280], R13 ;  /* 0x0002800d04002986 */ /* 0x0005ea000c101924 */
[----:B------:R-:W-:Y:S05]  /*5120*/  @!P3 BRA `(.L_x_197) ;  /* 0x000000000004b947 */ /* 0x000fea0003800000 */
[----:B------:R0:W5:Y:S02]  /*5130*/  LDG.E.LTC128B R19, desc[UR36][R6.64+0x284] ;  /* 0x0002842406137981 */ /* 0x000164000c1e1920 */
.L_x_197:
[----:B------:R-:W-:Y:S05]  /*5140*/  BSYNC B1 ;  /* 0x0000000000017941 */ /* 0x000fea0003800000 */
.L_x_196:
[----:B-----5:R-:W-:Y:S01]  /*5150*/  FMUL R2, R19, R154 ;  /* 0x0000009a13027220 */ /* 0x020fe20000400000 */
[----:B------:R-:W-:Y:S01]  /*5160*/  ISETP.GT.AND P2, PT, R3, 0x8, P1 ;  /* 0x000000080300780c */ /* 0x000fe20000f44270 */
[----:B------:R-:W-:Y:S02]  /*5170*/  BSSY B1, `(.L_x_198) ;  /* 0x0000005000017945 */ /* 0x000fe40003800000 */
[----:B------:R-:W-:-:S05]  /*5180*/  FFMA R105, R105, R153, R2 ;  /* 0x0000009969697223 */ /* 0x000fca0000000002 */
[----:B------:R0:W-:Y:S05]  /*5190*/  @P3 STG.E desc[UR36][R4.64+0x284], R105 ;  /* 0x0002846904003986 */ /* 0x0001ea000c101924 */
[----:B------:R-:W-:Y:S05]  /*51a0*/  @!P2 BRA `(.L_x_199) ;  /* 0x000000000004a947 */ /* 0x000fea0003800000 */
[----:B------:R0:W5:Y:S02]  /*51b0*/  LDG.E.LTC128B R19, desc[UR36][R8.64+0x280] ;  /* 0x0002802408137981 */ /* 0x000164000c1e1920 */
.L_x_199:
[----:B------:R-:W-:Y:S05]  /*51c0*/  BSYNC B1 ;  /* 0x0000000000017941 */ /* 0x000fea0003800000 */
.L_x_198:
        /* <DEDUP_REMOVED lines=8> */
.L_x_201:
[----:B------:R-:W-:Y:S05]  /*5250*/  BSYNC B1 ;  /* 0x0000000000017941 */ /* 0x000fea0003800000 */
.L_x_200:
        /* <DEDUP_REMOVED lines=8> */
.L_x_203:
[----:B------:R-:W-:Y:S05]  /*52e0*/  BSYNC B1 ;  /* 0x0000000000017941 */ /* 0x000fea0003800000 */
.L_x_202:
[----:B--2--5:R-:W-:Y:S01]  /*52f0*/  FMUL R13, R19, R154 ;  /* 0x0000009a130d7220 */ /* 0x024fe20000400000 */
[----:B------:R-:W-:Y:S01]  /*5300*/  ISETP.GT.AND P3, PT, R3, RZ, P0 ;  /* 0x000000ff0300720c */ /* 0x000fe20000764270 */
[----:B------:R-:W-:Y:S02]  /*5310*/  BSSY B1, `(.L_x_204) ;  /* 0x0000005000017945 */ /* 0x000fe40003800000 */
[----:B------:R-:W-:-:S05]  /*5320*/  FFMA R13, R108, R153, R13 ;  /* 0x000000996c0d7223 */ /* 0x000fca000000000d */
[----:B------:R2:W-:Y:S05]  /*5330*/  @P2 STG.E desc[UR36][R4.64+0x2a0], R13 ;  /* 0x0002a00d04002986 */ /* 0x0005ea000c101924 */
[----:B------:R-:W-:Y:S05]  /*5340*/  @!P3 BRA `(.L_x_205) ;  /* 0x000000000004b947 */ /* 0x000fea0003800000 */
[----:B------:R0:W5:Y:S02]  /*5350*/  LDG.E.LTC128B R19, desc[UR36][R6.64+0x2a4] ;  /* 0x0002a42406137981 */ /* 0x000164000c1e1920 */
.L_x_205:
[----:B------:R-:W-:Y:S05]  /*5360*/  BSYNC B1 ;  /* 0x0000000000017941 */ /* 0x000fea0003800000 */
.L_x_204:
[----:B-----5:R-:W-:Y:S01]  /*5370*/  FMUL R2, R19, R154 ;  /* 0x0000009a13027220 */ /* 0x020fe20000400000 */
[----:B------:R-:W-:Y:S01]  /*5380*/  ISETP.GT.AND P2, PT, R3, 0x8, P1 ;  /* 0x000000080300780c */ /* 0x000fe20000f44270 */
[----:B------:R-:W-:Y:S02]  /*5390*/  BSSY B1, `(.L_x_206) ;  /* 0x0000005000017945 */ /* 0x000fe40003800000 */
[----:B------:R-:W-:-:S05]  /*53a0*/  FFMA R109, R109, R153, R2 ;  /* 0x000000996d6d7223 */ /* 0x000fca0000000002 */
[----:B------:R0:W-:Y:S05]  /*53b0*/  @P3 STG.E desc[UR36][R4.64+0x2a4], R109 ;  /* 0x0002a46d04003986 */ /* 0x0001ea000c101924 */
[----:B------:R-:W-:Y:S05]  /*53c0*/  @!P2 BRA `(.L_x_207) ;  /* 0x000000000004a947 */ /* 0x000fea0003800000 */
[----:B------:R0:W5:Y:S02]  /*53d0*/  LDG.E.LTC128B R19, desc[UR36][R8.64+0x2a0] ;  /* 0x0002a02408137981 */ /* 0x000164000c1e1920 */
.L_x_207:
[----:B------:R-:W-:Y:S05]  /*53e0*/  BSYNC B1 ;  /* 0x0000000000017941 */ /* 0x000fea0003800000 */
.L_x_206:
        /* <DEDUP_REMOVED lines=8> */
.L_x_209:
[----:B------:R-:W-:Y:S05]  /*5470*/  BSYNC B1 ;  /* 0x0000000000017941 */ /* 0x000fea0003800000 */
.L_x_208:
        /* <DEDUP_REMOVED lines=8> */
.L_x_211:
[----:B------:R-:W-:Y:S05]  /*5500*/  BSYNC B1 ;  /* 0x0000000000017941 */ /* 0x000fea0003800000 */
.L_x_210:
[----:B--2--5:R-:W-:Y:S01]  /*5510*/  FMUL R13, R19, R154 ;  /* 0x0000009a130d7220 */ /* 0x024fe20000400000 */
[----:B------:R-:W-:Y:S01]  /*5520*/  ISETP.GT.AND P3, PT, R3, RZ, P0 ;  /* 0x000000ff0300720c */ /* 0x000fe20000764270 */
[----:B------:R-:W-:Y:S02]  /*5530*/  BSSY B1, `(.L_x_212) ;  /* 0x0000005000017945 */ /* 0x000fe40003800000 */
[----:B------:R-:W-:-:S05]  /*5540*/  FFMA R13, R112, R153, R13 ;  /* 0x00000099700d7223 */ /* 0x000fca000000000d */
[----:B------:R2:W-:Y:S05]  /*5550*/  @P2 STG.E desc[UR36][R4.64+0x2c0], R13 ;  /* 0x0002c00d04002986 */ /* 0x0005ea000c101924 */
[----:B------:R-:W-:Y:S05]  /*5560*/  @!P3 BRA `(.L_x_213) ;  /* 0x000000000004b947 */ /* 0x000fea0003800000 */
[----:B------:R0:W5:Y:S02]  /*5570*/  LDG.E.LTC128B R19, desc[UR36][R6.64+0x2c4] ;  /* 0x0002c42406137981 */ /* 0x000164000c1e1920 */
.L_x_213:
[----:B------:R-:W-:Y:S05]  /*5580*/  BSYNC B1 ;  /* 0x0000000000017941 */ /* 0x000fea0003800000 */
.L_x_212:
[----:B-----5:R-:W-:Y:S01]  /*5590*/  FMUL R2, R19, R154 ;  /* 0x0000009a13027220 */ /* 0x020fe20000400000 */
[----:B------:R-:W-:Y:S01]  /*55a0*/  ISETP.GT.AND P2, PT, R3, 0x8, P1 ;  /* 0x000000080300780c */ /* 0x000fe20000f44270 */
[----:B------:R-:W-:Y:S02]  /*55b0*/  BSSY B1, `(.L_x_214) ;  /* 0x0000005000017945 */ /* 0x000fe40003800000 */
[----:B------:R-:W-:-:S05]  /*55c0*/  FFMA R113, R113, R153, R2 ;  /* 0x0000009971717223 */ /* 0x000fca0000000002 */
[----:B------:R0:W-:Y:S05]  /*55d0*/  @P3 STG.E desc[UR36][R4.64+0x2c4], R113 ;  /* 0x0002c47104003986 */ /* 0x0001ea000c101924 */
[----:B------:R-:W-:Y:S05]  /*55e0*/  @!P2 BRA `(.L_x_215) ;  /* 0x000000000004a947 */ /* 0x000fea0003800000 */
[----:B------:R0:W5:Y:S02]  /*55f0*/  LDG.E.LTC128B R19, desc[UR36][R8.64+0x2c0] ;  /* 0x0002c02408137981 */ /* 0x000164000c1e1920 */
.L_x_215:
[----:B------:R-:W-:Y:S05]  /*5600*/  BSYNC B1 ;  /* 0x0000000000017941 */ /* 0x000fea0003800000 */
.L_x_214:
        /* <DEDUP_REMOVED lines=8> */
.L_x_217:
[----:B------:R-:W-:Y:S05]  /*5690*/  BSYNC B1 ;  /* 0x0000000000017941 */ /* 0x000fea0003800000 */
.L_x_216:
        /* <DEDUP_REMOVED lines=8> */
.L_x_219:
[----:B------:R-:W-:Y:S05]  /*5720*/  BSYNC B1 ;  /* 0x0000000000017941 */ /* 0x000fea0003800000 */
.L_x_218:
[----:B--2--5:R-:W-:Y:S01]  /*5730*/  FMUL R13, R19, R154 ;  /* 0x0000009a130d7220 */ /* 0x024fe20000400000 */
[----:B------:R-:W-:Y:S01]  /*5740*/  ISETP.GT.AND P3, PT, R3, RZ, P0 ;  /* 0x000000ff0300720c */ /* 0x000fe20000764270 */
[----:B------:R-:W-:Y:S02]  /*5750*/  BSSY B1, `(.L_x_220) ;  /* 0x0000005000017945 */ /* 0x000fe40003800000 */
[----:B------:R-:W-:-:S05]  /*5760*/  FFMA R13, R116, R153, R13 ;  /* 0x00000099740d7223 */ /* 0x000fca000000000d */
[----:B------:R2:W-:Y:S05]  /*5770*/  @P2 STG.E desc[UR36][R4.64+0x2e0], R13 ;  /* 0x0002e00d04002986 */ /* 0x0005ea000c101924 */
[----:B------:R-:W-:Y:S05]  /*5780*/  @!P3 BRA `(.L_x_221) ;  /* 0x000000000004b947 */ /* 0x000fea0003800000 */
[----:B------:R0:W5:Y:S02]  /*5790*/  LDG.E.LTC128B R19, desc[UR36][R6.64+0x2e4] ;  /* 0x0002e42406137981 */ /* 0x000164000c1e1920 */
.L_x_221:
[----:B------:R-:W-:Y:S05]  /*57a0*/  BSYNC B1 ;  /* 0x0000000000017941 */ /* 0x000fea0003800000 */
.L_x_220:
[----:B-----5:R-:W-:Y:S01]  /*57b0*/  FMUL R2, R19, R154 ;  /* 0x0000009a13027220 */ /* 0x020fe20000400000 */
[----:B------:R-:W-:Y:S01]  /*57c0*/  ISETP.GT.AND P2, PT, R3, 0x8, P1 ;  /* 0x000000080300780c */ /* 0x000fe20000f44270 */
[----:B------:R-:W-:Y:S02]  /*57d0*/  BSSY B1, `(.L_x_222) ;  /* 0x0000005000017945 */ /* 0x000fe40003800000 */
[----:B------:R-:W-:-:S05]  /*57e0*/  FFMA R117, R117, R153, R2 ;  /* 0x0000009975757223 */ /* 0x000fca0000000002 */
[----:B------:R0:W-:Y:S05]  /*57f0*/  @P3 STG.E desc[UR36][R4.64+0x2e4], R117 ;  /* 0x0002e47504003986 */ /* 0x0001ea000c101924 */
[----:B------:R-:W-:Y:S05]  /*5800*/  @!P2 BRA `(.L_x_223) ;  /* 0x000000000004a947 */ /* 0x000fea0003800000 */
[----:B------:R0:W5:Y:S02]  /*5810*/  LDG.E.LTC128B R19, desc[UR36][R8.64+0x2e0] ;  /* 0x0002e02408137981 */ /* 0x000164000c1e1920 */
.L_x_223:
[----:B------:R-:W-:Y:S05]  /*5820*/  BSYNC B1 ;  /* 0x0000000000017941 */ /* 0x000fea0003800000 */
.L_x_222:
        /* <DEDUP_REMOVED lines=8> */
.L_x_225:
[----:B------:R-:W-:Y:S05]  /*58b0*/  BSYNC B1 ;  /* 0x0000000000017941 */ /* 0x000fea0003800000 */
.L_x_224:
        /* <DEDUP_REMOVED lines=8> */
.L_x_227:
[----:B------:R-:W-:Y:S05]  /*5940*/  BSYNC B1 ;  /* 0x0000000000017941 */ /* 0x000fea0003800000 */
.L_x_226:
[----:B--2--5:R-:W-:Y:S01]  /*5950*/  FMUL R13, R19, R154 ;  /* 0x0000009a130d7220 */ /* 0x024fe20000400000 */
[----:B------:R-:W-:Y:S01]  /*5960*/  ISETP.GT.AND P3, PT, R3, RZ, P0 ;  /* 0x000000ff0300720c */ /* 0x000fe20000764270 */
[----:B------:R-:W-:Y:S02]  /*5970*/  BSSY B1, `(.L_x_228) ;  /* 0x0000005000017945 */ /* 0x000fe40003800000 */
[----:B------:R-:W-:-:S05]  /*5980*/  FFMA R13, R120, R153, R13 ;  /* 0x00000099780d7223 */ /* 0x000fca000000000d */
[----:B------:R2:W-:Y:S05]  /*5990*/  @P2 STG.E desc[UR36][R4.64+0x300], R13 ;  /* 0x0003000d04002986 */ /* 0x0005ea000c101924 */
[----:B------:R-:W-:Y:S05]  /*59a0*/  @!P3 BRA `(.L_x_229) ;  /* 0x000000000004b947 */ /* 0x000fea0003800000 */
[----:B------:R0:W5:Y:S02]  /*59b0*/  LDG.E.LTC128B R19, desc[UR36][R6.64+0x304] ;  /* 0x0003042406137981 */ /* 0x000164000c1e1920 */
.L_x_229:
[----:B------:R-:W-:Y:S05]  /*59c0*/  BSYNC B1 ;  /* 0x0000000000017941 */ /* 0x000fea0003800000 */
.L_x_228:
[----:B-----5:R-:W-:Y:S01]  /*59d0*/  FMUL R2, R19, R154 ;  /* 0x0000009a13027220 */ /* 0x020fe20000400000 */
[----:B------:R-:W-:Y:S01]  /*59e0*/  ISETP.GT.AND P2, PT, R3, 0x8, P1 ;  /* 0x000000080300780c */ /* 0x000fe20000f44270 */
[----:B------:R-:W-:Y:S02]  /*59f0*/  BSSY B1, `(.L_x_230) ;  /* 0x0000005000017945 */ /* 0x000fe40003800000 */
[----:B------:R-:W-:-:S05]  /*5a00*/  FFMA R121, R121, R153, R2 ;  /* 0x0000009979797223 */ /* 0x000fca0000000002 */
[----:B------:R0:W-:Y:S05]  /*5a10*/  @P3 STG.E desc[UR36][R4.64+0x304], R121 ;  /* 0x0003047904003986 */ /* 0x0001ea000c101924 */
[----:B------:R-:W-:Y:S05]  /*5a20*/  @!P2 BRA `(.L_x_231) ;  /* 0x000000000004a947 */ /* 0x000fea0003800000 */
[----:B------:R0:W5:Y:S02]  /*5a30*/  LDG.E.LTC128B R19, desc[UR36][R8.64+0x300] ;  /* 0x0003002408137981 */ /* 0x000164000c1e1920 */
.L_x_231:
[----:B------:R-:W-:Y:S05]  /*5a40*/  BSYNC B1 ;  /* 0x0000000000017941 */ /* 0x000fea0003800000 */
.L_x_230:
        /* <DEDUP_REMOVED lines=8> */
.L_x_233:
[----:B------:R-:W-:Y:S05]  /*5ad0*/  BSYNC B1 ;  /* 0x0000000000017941 */ /* 0x000fea0003800000 */
.L_x_232:
        /* <DEDUP_REMOVED lines=8> */
.L_x_235:
[----:B------:R-:W-:Y:S05]  /*5b60*/  BSYNC B1 ;  /* 0x0000000000017941 */ /* 0x000fea0003800000 */
.L_x_234:
[----:B--2--5:R-:W-:Y:S01]  /*5b70*/  FMUL R13, R19, R154 ;  /* 0x0000009a130d7220 */ /* 0x024fe20000400000 */
[----:B------:R-:W-:Y:S01]  /*5b80*/  ISETP.GT.AND P3, PT, R3, RZ, P0 ;  /* 0x000000ff0300720c */ /* 0x000fe20000764270 */
[----:B------:R-:W-:Y:S02]  /*5b90*/  BSSY B1, `(.L_x_236) ;  /* 0x0000005000017945 */ /* 0x000fe40003800000 */
[----:B------:R-:W-:-:S05]  /*5ba0*/  FFMA R13, R124, R153, R13 ;  /* 0x000000997c0d7223 */ /* 0x000fca000000000d */
[----:B------:R2:W-:Y:S05]  /*5bb0*/  @P2 STG.E desc[UR36][R4.64+0x320], R13 ;  /* 0x0003200d04002986 */ /* 0x0005ea000c101924 */
[----:B------:R-:W-:Y:S05]  /*5bc0*/  @!P3 BRA `(.L_x_237) ;  /* 0x000000000004b947 */ /* 0x000fea0003800000 */
[----:B------:R0:W5:Y:S02]  /*5bd0*/  LDG.E.LTC128B R19, desc[UR36][R6.64+0x324] ;  /* 0x0003242406137981 */ /* 0x000164000c1e1920 */
.L_x_237:
[----:B------:R-:W-:Y:S05]  /*5be0*/  BSYNC B1 ;  /* 0x0000000000017941 */ /* 0x000fea0003800000 */
.L_x_236:
[----:B-----5:R-:W-:Y:S01]  /*5bf0*/  FMUL R2, R19, R154 ;  /* 0x0000009a13027220 */ /* 0x020fe20000400000 */
[----:B------:R-:W-:Y:S01]  /*5c00*/  ISETP.GT.AND P2, PT, R3, 0x8, P1 ;  /* 0x000000080300780c */ /* 0x000fe20000f44270 */
[----:B------:R-:W-:Y:S02]  /*5c10*/  BSSY B1, `(.L_x_238) ;  /* 0x0000005000017945 */ /* 0x000fe40003800000 */
[----:B------:R-:W-:-:S05]  /*5c20*/  FFMA R125, R125, R153, R2 ;  /* 0x000000997d7d7223 */ /* 0x000fca0000000002 */
[----:B------:R0:W-:Y:S05]  /*5c30*/  @P3 STG.E desc[UR36][R4.64+0x324], R125 ;  /* 0x0003247d04003986 */ /* 0x0001ea000c101924 */
[----:B------:R-:W-:Y:S05]  /*5c40*/  @!P2 BRA `(.L_x_239) ;  /* 0x000000000004a947 */ /* 0x000fea0003800000 */
[----:B------:R0:W5:Y:S02]  /*5c50*/  LDG.E.LTC128B R19, desc[UR36][R8.64+0x320] ;  /* 0x0003202408137981 */ /* 0x000164000c1e1920 */
.L_x_239:
[----:B------:R-:W-:Y:S05]  /*5c60*/  BSYNC B1 ;  /* 0x0000000000017941 */ /* 0x000fea0003800000 */
.L_x_238:
        /* <DEDUP_REMOVED lines=8> */
.L_x_241:
[----:B------:R-:W-:Y:S05]  /*5cf0*/  BSYNC B1 ;  /* 0x0000000000017941 */ /* 0x000fea0003800000 */
.L_x_240:
        /* <DEDUP_REMOVED lines=8> */
.L_x_243:
[----:B------:R-:W-:Y:S05]  /*5d80*/  BSYNC B1 ;  /* 0x0000000000017941 */ /* 0x000fea0003800000 */
.L_x_242:
[----:B--2--5:R-:W-:Y:S01]  /*5d90*/  FMUL R13, R19, R154 ;  /* 0x0000009a130d7220 */ /* 0x024fe20000400000 */
[----:B------:R-:W-:Y:S01]  /*5da0*/  ISETP.GT.AND P3, PT, R3, RZ, P0 ;  /* 0x000000ff0300720c */ /* 0x000fe20000764270 */
[----:B------:R-:W-:Y:S02]  /*5db0*/  BSSY B1, `(.L_x_244) ;  /* 0x0000005000017945 */ /* 0x000fe40003800000 */
[----:B------:R-:W-:-:S05]  /*5dc0*/  FFMA R13, R128, R153, R13 ;  /* 0x00000099800d7223 */ /* 0x000fca000000000d */
[----:B------:R2:W-:Y:S05]  /*5dd0*/  @P2 STG.E desc[UR36][R4.64+0x340], R13 ;  /* 0x0003400d04002986 */ /* 0x0005ea000c101924 */
[----:B------:R-:W-:Y:S05]  /*5de0*/  @!P3 BRA `(.L_x_245) ;  /* 0x000000000004b947 */ /* 0x000fea0003800000 */
[----:B------:R0:W5:Y:S02]  /*5df0*/  LDG.E.LTC128B R19, desc[UR36][R6.64+0x344] ;  /* 0x0003442406137981 */ /* 0x000164000c1e1920 */
.L_x_245:
[----:B------:R-:W-:Y:S05]  /*5e00*/  BSYNC B1 ;  /* 0x0000000000017941 */ /* 0x000fea0003800000 */
.L_x_244:
[----:B-----5:R-:W-:Y:S01]  /*5e10*/  FMUL R2, R19, R154 ;  /* 0x0000009a13027220 */ /* 0x020fe20000400000 */
[----:B------:R-:W-:Y:S01]  /*5e20*/  ISETP.GT.AND P2, PT, R3, 0x8, P1 ;  /* 0x000000080300780c */ /* 0x000fe20000f44270 */
[----:B------:R-:W-:Y:S02]  /*5e30*/  BSSY B1, `(.L_x_246) ;  /* 0x0000005000017945 */ /* 0x000fe40003800000 */
[----:B------:R-:W-:-:S05]  /*5e40*/  FFMA R129, R129, R153, R2 ;  /* 0x0000009981817223 */ /* 0x000fca0000000002 */
[----:B------:R0:W-:Y:S05]  /*5e50*/  @P3 STG.E desc[UR36][R4.64+0x344], R129 ;  /* 0x0003448104003986 */ /* 0x0001ea000c101924 */
[----:B------:R-:W-:Y:S05]  /*5e60*/  @!P2 BRA `(.L_x_247) ;  /* 0x000000000004a947 */ /* 0x000fea0003800000 */
[----:B------:R0:W5:Y:S02]  /*5e70*/  LDG.E.LTC128B R19, desc[UR36][R8.64+0x340] ;  /* 0x0003402408137981 */ /* 0x000164000c1e1920 */
.L_x_247:
[----:B------:R-:W-:Y:S05]  /*5e80*/  BSYNC B1 ;  /* 0x0000000000017941 */ /* 0x000fea0003800000 */
.L_x_246:
        /* <DEDUP_REMOVED lines=8> */
.L_x_249:
[----:B------:R-:W-:Y:S05]  /*5f10*/  BSYNC B1 ;  /* 0x0000000000017941 */ /* 0x000fea0003800000 */
.L_x_248:
        /* <DEDUP_REMOVED lines=8> */
.L_x_251:
[----:B------:R-:W-:Y:S05]  /*5fa0*/  BSYNC B1 ;  /* 0x0000000000017941 */ /* 0x000fea0003800000 */
.L_x_250:
[----:B--2--5:R-:W-:Y:S01]  /*5fb0*/  FMUL R13, R19, R154 ;  /* 0x0000009a130d7220 */ /* 0x024fe20000400000 */
[----:B------:R-:W-:Y:S01]  /*5fc0*/  ISETP.GT.AND P3, PT, R3, RZ, P0 ;  /* 0x000000ff0300720c */ /* 0x000fe20000764270 */
[----:B------:R-:W-:Y:S02]  /*5fd0*/  BSSY B1, `(.L_x_252) ;  /* 0x0000005000017945 */ /* 0x000fe40003800000 */
[----:B------:R-:W-:-:S05]  /*5fe0*/  FFMA R13, R132, R153, R13 ;  /* 0x00000099840d7223 */ /* 0x000fca000000000d */
[----:B------:R2:W-:Y:S05]  /*5ff0*/  @P2 STG.E desc[UR36][R4.64+0x360], R13 ;  /* 0x0003600d04002986 */ /* 0x0005ea000c101924 */
[----:B------:R-:W-:Y:S05]  /*6000*/  @!P3 BRA `(.L_x_253) ;  /* 0x000000000004b947 */ /* 0x000fea0003800000 */
[----:B------:R0:W5:Y:S02]  /*6010*/  LDG.E.LTC128B R19, desc[UR36][R6.64+0x364] ;  /* 0x0003642406137981 */ /* 0x000164000c1e1920 */
.L_x_253:
[----:B------:R-:W-:Y:S05]  /*6020*/  BSYNC B1 ;  /* 0x0000000000017941 */ /* 0x000fea0003800000 */
.L_x_252:
[----:B-----5:R-:W-:Y:S01]  /*6030*/  FMUL R2, R19, R154 ;  /* 0x0000009a13027220 */ /* 0x020fe20000400000 */
[----:B------:R-:W-:Y:S01]  /*6040*/  ISETP.GT.AND P2, PT, R3, 0x8, P1 ;  /* 0x000000080300780c */ /* 0x000fe20000f44270 */
[----:B------:R-:W-:Y:S02]  /*6050*/  BSSY B1, `(.L_x_254) ;  /* 0x0000005000017945 */ /* 0x000fe40003800000 */
[----:B------:R-:W-:-:S05]  /*6060*/  FFMA R133, R133, R153, R2 ;  /* 0x0000009985857223 */ /* 0x000fca0000000002 */
[----:B------:R0:W-:Y:S05]  /*6070*/  @P3 STG.E desc[UR36][R4.64+0x364], R133 ;  /* 0x0003648504003986 */ /* 0x0001ea000c101924 */
[----:B------:R-:W-:Y:S05]  /*6080*/  @!P2 BRA `(.L_x_255) ;  /* 0x000000000004a947 */ /* 0x000fea0003800000 */
[----:B------:R0:W5:Y:S02]  /*6090*/  LDG.E.LTC128B R19, desc[UR36][R8.64+0x360] ;  /* 0x0003602408137981 */ /* 0x000164000c1e1920 */
.L_x_255:
[----:B------:R-:W-:Y:S05]  /*60a0*/  BSYNC B1 ;  /* 0x0000000000017941 */ /* 0x000fea0003800000 */
.L_x_254:
        /* <DEDUP_REMOVED lines=8> */
.L_x_257:
[----:B------:R-:W-:Y:S05]  /*6130*/  BSYNC B1 ;  /* 0x0000000000017941 */ /* 0x000fea0003800000 */
.L_x_256:
        /* <DEDUP_REMOVED lines=8> */
.L_x_259:
[----:B------:R-:W-:Y:S05]  /*61c0*/  BSYNC B1 ;  /* 0x0000000000017941 */ /* 0x000fea0003800000 */
.L_x_258:
[----:B--2--5:R-:W-:Y:S01]  /*61d0*/  FMUL R13, R19, R154 ;  /* 0x0000009a130d7220 */ /* 0x024fe20000400000 */
[----:B------:R-:W-:Y:S01]  /*61e0*/  ISETP.GT.AND P3, PT, R3, RZ, P0 ;  /* 0x000000ff0300720c */ /* 0x000fe20000764270 */
[----:B------:R-:W-:Y:S02]  /*61f0*/  BSSY B1, `(.L_x_260) ;  /* 0x0000005000017945 */ /* 0x000fe40003800000 */
[----:B------:R-:W-:-:S05]  /*6200*/  FFMA R13, R136, R153, R13 ;  /* 0x00000099880d7223 */ /* 0x000fca000000000d */
[----:B------:R2:W-:Y:S05]  /*6210*/  @P2 STG.E desc[UR36][R4.64+0x380], R13 ;  /* 0x0003800d04002986 */ /* 0x0005ea000c101924 */
[----:B------:R-:W-:Y:S05]  /*6220*/  @!P3 BRA `(.L_x_261) ;  /* 0x000000000004b947 */ /* 0x000fea0003800000 */
[----:B------:R0:W5:Y:S02]  /*6230*/  LDG.E.LTC128B R19, desc[UR36][R6.64+0x384] ;  /* 0x0003842406137981 */ /* 0x000164000c1e1920 */
.L_x_261:
[----:B------:R-:W-:Y:S05]  /*6240*/  BSYNC B1 ;  /* 0x0000000000017941 */ /* 0x000fea0003800000 */
.L_x_260:
[----:B-----5:R-:W-:Y:S01]  /*6250*/  FMUL R2, R19, R154 ;  /* 0x0000009a13027220 */ /* 0x020fe20000400000 */
[----:B------:R-:W-:Y:S01]  /*6260*/  ISETP.GT.AND P2, PT, R3, 0x8, P1 ;  /* 0x000000080300780c */ /* 0x000fe20000f44270 */
[----:B------:R-:W-:Y:S02]  /*6270*/  BSSY B1, `(.L_x_262) ;  /* 0x0000005000017945 */ /* 0x000fe40003800000 */
[----:B------:R-:W-:-:S05]  /*6280*/  FFMA R137, R137, R153, R2 ;  /* 0x0000009989897223 */ /* 0x000fca0000000002 */
[----:B------:R0:W-:Y:S05]  /*6290*/  @P3 STG.E desc[UR36][R4.64+0x384], R137 ;  /* 0x0003848904003986 */ /* 0x0001ea000c101924 */
[----:B------:R-:W-:Y:S05]  /*62a0*/  @!P2 BRA `(.L_x_263) ;  /* 0x000000000004a947 */ /* 0x000fea0003800000 */
[----:B------:R0:W5:Y:S02]  /*62b0*/  LDG.E.LTC128B R19, desc[UR36][R8.64+0x380] ;  /* 0x0003802408137981 */ /* 0x000164000c1e1920 */
.L_x_263:
[----:B------:R-:W-:Y:S05]  /*62c0*/  BSYNC B1 ;  /* 0x0000000000017941 */ /* 0x000fea0003800000 */
.L_x_262:
        /* <DEDUP_REMOVED lines=8> */
.L_x_265:
[----:B------:R-:W-:Y:S05]  /*6350*/  BSYNC B1 ;  /* 0x0000000000017941 */ /* 0x000fea0003800000 */
.L_x_264:
        /* <DEDUP_REMOVED lines=8> */
.L_x_267:
[----:B------:R-:W-:Y:S05]  /*63e0*/  BSYNC B1 ;  /* 0x0000000000017941 */ /* 0x000fea0003800000 */
.L_x_266:
[----:B--2--5:R-:W-:Y:S01]  /*63f0*/  FMUL R13, R19, R154 ;  /* 0x0000009a130d7220 */ /* 0x024fe20000400000 */
[----:B------:R-:W-:Y:S01]  /*6400*/  ISETP.GT.AND P3, PT, R3, RZ, P0 ;  /* 0x000000ff0300720c */ /* 0x000fe20000764270 */
[----:B------:R-:W-:Y:S02]  /*6410*/  BSSY B1, `(.L_x_268) ;  /* 0x0000005000017945 */ /* 0x000fe40003800000 */
[----:B------:R-:W-:-:S05]  /*6420*/  FFMA R13, R140, R153, R13 ;  /* 0x000000998c0d7223 */ /* 0x000fca000000000d */
[----:B------:R2:W-:Y:S05]  /*6430*/  @P2 STG.E desc[UR36][R4.64+0x3a0], R13 ;  /* 0x0003a00d04002986 */ /* 0x0005ea000c101924 */
[----:B------:R-:W-:Y:S05]  /*6440*/  @!P3 BRA `(.L_x_269) ;  /* 0x000000000004b947 */ /* 0x000fea0003800000 */
[----:B------:R0:W5:Y:S02]  /*6450*/  LDG.E.LTC128B R19, desc[UR36][R6.64+0x3a4] ;  /* 0x0003a42406137981 */ /* 0x000164000c1e1920 */
.L_x_269:
[----:B------:R-:W-:Y:S05]  /*6460*/  BSYNC B1 ;  /* 0x0000000000017941 */ /* 0x000fea0003800000 */
.L_x_268:
[----:B-----5:R-:W-:Y:S01]  /*6470*/  FMUL R2, R19, R154 ;  /* 0x0000009a13027220 */ /* 0x020fe20000400000 */
[----:B------:R-:W-:Y:S01]  /*6480*/  ISETP.GT.AND P2, PT, R3, 0x8, P1 ;  /* 0x000000080300780c */ /* 0x000fe20000f44270 */
[----:B------:R-:W-:Y:S02]  /*6490*/  BSSY B1, `(.L_x_270) ;  /* 0x0000005000017945 */ /* 0x000fe40003800000 */
[----:B------:R-:W-:-:S05]  /*64a0*/  FFMA R141, R141, R153, R2 ;  /* 0x000000998d8d7223 */ /* 0x000fca0000000002 */
[----:B------:R0:W-:Y:S05]  /*64b0*/  @P3 STG.E desc[UR36][R4.64+0x3a4], R141 ;  /* 0x0003a48d04003986 */ /* 0x0001ea000c101924 */
[----:B------:R-:W-:Y:S05]  /*64c0*/  @!P2 BRA `(.L_x_271) ;  /* 0x000000000004a947 */ /* 0x000fea0003800000 */
[----:B------:R0:W5:Y:S02]  /*64d0*/  LDG.E.LTC128B R19, desc[UR36][R8.64+0x3a0] ;  /* 0x0003a02408137981 */ /* 0x000164000c1e1920 */
.L_x_271:
[----:B------:R-:W-:Y:S05]  /*64e0*/  BSYNC B1 ;  /* 0x0000000000017941 */ /* 0x000fea0003800000 */
.L_x_270:
        /* <DEDUP_REMOVED lines=8> */
.L_x_273:
[----:B------:R-:W-:Y:S05]  /*6570*/  BSYNC B1 ;  /* 0x0000000000017941 */ /* 0x000fea0003800000 */
.L_x_272:
        /* <DEDUP_REMOVED lines=8> */
.L_x_275:
[----:B------:R-:W-:Y:S05]  /*6600*/  BSYNC B1 ;  /* 0x0000000000017941 */ /* 0x000fea0003800000 */
.L_x_274:
[----:B--2--5:R-:W-:Y:S01]  /*6610*/  FMUL R13, R19, R154 ;  /* 0x0000009a130d7220 */ /* 0x024fe20000400000 */
[----:B------:R-:W-:Y:S01]  /*6620*/  ISETP.GT.AND P3, PT, R3, RZ, P0 ;  /* 0x000000ff0300720c */ /* 0x000fe20000764270 */
[----:B------:R-:W-:Y:S02]  /*6630*/  BSSY B1, `(.L_x_276) ;  /* 0x0000005000017945 */ /* 0x000fe40003800000 */
[----:B------:R-:W-:-:S05]  /*6640*/  FFMA R13, R144, R153, R13 ;  /* 0x00000099900d7223 */ /* 0x000fca000000000d */
[----:B------:R2:W-:Y:S05]  /*6650*/  @P2 STG.E desc[UR36][R4.64+0x3c0], R13 ;  /* 0x0003c00d04002986 */ /* 0x0005ea000c101924 */
[----:B------:R-:W-:Y:S05]  /*6660*/  @!P3 BRA `(.L_x_277) ;  /* 0x000000000004b947 */ /* 0x000fea0003800000 */
[----:B------:R0:W5:Y:S02]  /*6670*/  LDG.E.LTC128B R19, desc[UR36][R6.64+0x3c4] ;  /* 0x0003c42406137981 */ /* 0x000164000c1e1920 */
.L_x_277:
[----:B------:R-:W-:Y:S05]  /*6680*/  BSYNC B1 ;  /* 0x0000000000017941 */ /* 0x000fea0003800000 */
.L_x_276:
[----:B-----5:R-:W-:Y:S01]  /*6690*/  FMUL R2, R19, R154 ;  /* 0x0000009a13027220 */ /* 0x020fe20000400000 */
[----:B------:R-:W-:Y:S01]  /*66a0*/  ISETP.GT.AND P2, PT, R3, 0x8, P1 ;  /* 0x000000080300780c */ /* 0x000fe20000f44270 */
[----:B------:R-:W-:Y:S02]  /*66b0*/  BSSY B1, `(.L_x_278) ;  /* 0x0000005000017945 */ /* 0x000fe40003800000 */
[----:B------:R-:W-:-:S05]  /*66c0*/  FFMA R145, R145, R153, R2 ;  /* 0x0000009991917223 */ /* 0x000fca0000000002 */
[----:B------:R0:W-:Y:S05]  /*66d0*/  @P3 STG.E desc[UR36][R4.64+0x3c4], R145 ;  /* 0x0003c49104003986 */ /* 0x0001ea000c101924 */
[----:B------:R-:W-:Y:S05]  /*66e0*/  @!P2 BRA `(.L_x_279) ;  /* 0x000000000004a947 */ /* 0x000fea0003800000 */
[----:B------:R0:W5:Y:S02]  /*66f0*/  LDG.E.LTC128B R19, desc[UR36][R8.64+0x3c0] ;  /* 0x0003c02408137981 */ /* 0x000164000c1e1920 */
.L_x_279:
[----:B------:R-:W-:Y:S05]  /*6700*/  BSYNC B1 ;  /* 0x0000000000017941 */ /* 0x000fea0003800000 */
.L_x_278:
        /* <DEDUP_REMOVED lines=8> */
.L_x_281:
[----:B------:R-:W-:Y:S05]  /*6790*/  BSYNC B1 ;  /* 0x0000000000017941 */ /* 0x000fea0003800000 */
.L_x_280:
        /* <DEDUP_REMOVED lines=8> */
.L_x_283:
[----:B------:R-:W-:Y:S05]  /*6820*/  BSYNC B1 ;  /* 0x0000000000017941 */ /* 0x000fea0003800000 */
.L_x_282:
[----:B--2--5:R-:W-:Y:S01]  /*6830*/  FMUL R13, R19, R154 ;  /* 0x0000009a130d7220 */ /* 0x024fe20000400000 */
[----:B------:R-:W-:Y:S01]  /*6840*/  ISETP.GT.AND P3, PT, R3, RZ, P0 ;  /* 0x000000ff0300720c */ /* 0x000fe20000764270 */
[----:B------:R-:W-:Y:S02]  /*6850*/  BSSY B1, `(.L_x_284) ;  /* 0x0000005000017945 */ /* 0x000fe40003800000 */
[----:B------:R-:W-:-:S05]  /*6860*/  FFMA R13, R148, R153, R13 ;  /* 0x00000099940d7223 */ /* 0x000fca000000000d */
[----:B------:R2:W-:Y:S05]  /*6870*/  @P2 STG.E desc[UR36][R4.64+0x3e0], R13 ;  /* 0x0003e00d04002986 */ /* 0x0005ea000c101924 */
[----:B------:R-:W-:Y:S05]  /*6880*/  @!P3 BRA `(.L_x_285) ;  /* 0x000000000004b947 */ /* 0x000fea0003800000 */
[----:B------:R0:W5:Y:S02]  /*6890*/  LDG.E.LTC128B R19, desc[UR36][R6.64+0x3e4] ;  /* 0x0003e42406137981 */ /* 0x000164000c1e1920 */
.L_x_285:
[----:B------:R-:W-:Y:S05]  /*68a0*/  BSYNC B1 ;  /* 0x0000000000017941 */ /* 0x000fea0003800000 */
.L_x_284:
[----:B-----5:R-:W-:Y:S01]  /*68b0*/  FMUL R0, R19, R154 ;  /* 0x0000009a13007220 */ /* 0x020fe20000400000 */
[----:B------:R-:W-:Y:S01]  /*68c0*/  ISETP.GT.AND P1, PT, R3, 0x8, P1 ;  /* 0x000000080300780c */ /* 0x000fe20000f24270 */
[----:B------:R-:W-:Y:S02]  /*68d0*/  BSSY B1, `(.L_x_286) ;  /* 0x0000005000017945 */ /* 0x000fe40003800000 */
[----:B------:R-:W-:-:S05]  /*68e0*/  FFMA R149, R149, R153, R0 ;  /* 0x0000009995957223 */ /* 0x000fca0000000000 */
[----:B------:R0:W-:Y:S05]  /*68f0*/  @P3 STG.E desc[UR36][R4.64+0x3e4], R149 ;  /* 0x0003e49504003986 */ /* 0x0001ea000c101924 */
[----:B------:R-:W-:Y:S05]  /*6900*/  @!P1 BRA `(.L_x_287) ;  /* 0x0000000000049947 */ /* 0x000fea0003800000 */
[----:B------:R0:W5:Y:S02]  /*6910*/  LDG.E.LTC128B R19, desc[UR36][R8.64+0x3e0] ;  /* 0x0003e02408137981 */ /* 0x000164000c1e1920 */
.L_x_287:
[----:B------:R-:W-:Y:S05]  /*6920*/  BSYNC B1 ;  /* 0x0000000000017941 */ /* 0x000fea0003800000 */
.L_x_286:
[----:B0-2--5:R-:W-:Y:S01]  /*6930*/  FMUL R5, R19, R154 ;  /* 0x0000009a13057220 */ /* 0x025fe20000400000 */
[----:B------:R-:W-:Y:S01]  /*6940*/  ISETP.GT.AND P0, PT, R3, 0x8, P0 ;  /* 0x000000080300780c */ /* 0x000fe20000704270 */
[----:B------:R-:W-:Y:S01]  /*6950*/  @P1 IMAD.MOV.U32 R2, RZ, RZ, R10 ;  /* 0x000000ffff021224 */ /* 0x000fe200078e000a */
[----:B------:R-:W-:Y:S01]  /*6960*/  BSSY B1, `(.L_x_288) ;  /* 0x0000006000017945 */ /* 0x000fe20003800000 */
[----:B------:R-:W-:Y:S01]  /*6970*/  FFMA R5, R150, R153, R5 ;  /* 0x0000009996057223 */ /* 0x000fe20000000005 */
[----:B------:R-:W-:-:S05]  /*6980*/  @P1 IMAD.MOV.U32 R3, RZ, RZ, R11 ;  /* 0x000000ffff031224 */ /* 0x000fca00078e000b */
[----:B------:R0:W-:Y:S04]  /*6990*/  @P1 STG.E desc[UR36][R2.64+0x3e0], R5 ;  /* 0x0003e00502001986 */ /* 0x0001e8000c101924 */
[----:B------:R-:W-:Y:S05]  /*69a0*/  @!P0 BRA `(.L_x_289) ;  /* 0x0000000000048947 */ /* 0x000fea0003800000 */
[----:B------:R2:W5:Y:S02]  /*69b0*/  LDG.E.LTC128B R19, desc[UR36][R8.64+0x3e4] ;  /* 0x0003e42408137981 */ /* 0x000564000c1e1920 */
.L_x_289:
[----:B------:R-:W-:Y:S05]  /*69c0*/  BSYNC B1 ;  /* 0x0000000000017941 */ /* 0x000fea0003800000 */
.L_x_288:
[----:B-----5:R-:W-:-:S04]  /*69d0*/  FMUL R0, R19, R154 ;  /* 0x0000009a13007220 */ /* 0x020fc80000400000 */
[----:B------:R-:W-:Y:S01]  /*69e0*/  FFMA R151, R151, R153, R0 ;  /* 0x0000009997977223 */ /* 0x000fe20000000000 */
[----:B------:R-:W-:Y:S06]  /*69f0*/  @!P0 BRA `(.L_x_290) ;  /* 0x0000001c00308947 */ /* 0x000fec0003800000 */
[----:B------:R0:W-:Y:S01]  /*6a00*/  STG.E desc[UR36][R10.64+0x3e4], R151 ;  /* 0x0003e4970a007986 */ /* 0x0001e2000c101924 */
[----:B------:R-:W-:Y:S05]  /*6a10*/  BRA `(.L_x_290) ;  /* 0x0000001c00287947 */ /* 0x000fea0003800000 */
.L_x_37:
[----:B------:R-:W-:Y:S01]  /*6a20*/  ULDC.64 UR4, c[0x0][0x5c0] ;  /* 0x0001700000047ab9 */ /* 0x000fe20000000a00 */
[----:B------:R-:W-:Y:S01]  /*6a30*/  ISETP.GT.AND P0, PT, R0, 0x1, PT ;  /* 0x000000010000780c */ /* 0x000fe20003f04270 */
[-C--:B------:R-:W-:Y:S01]  /*6a40*/  FMUL R9, R24, R153.reuse ;  /* 0x0000009918097220 */ /* 0x080fe20000400000 */
[C---:B------:R-:W-:Y:S01]  /*6a50*/  LEA R4, P2, R174.reuse, UR4, 0x2 ;  /* 0x00000004ae047c11 */ /* 0x040fe2000f8410ff */
[-C--:B------:R-:W-:Y:S01]  /*6a60*/  FMUL R25, R25, R153.reuse ;  /* 0x0000009919197220 */ /* 0x080fe20000400000 */
[----:B------:R-:W-:Y:S01]  /*6a70*/  ISETP.GT.AND P4, PT, R3, RZ, P0 ;  /* 0x000000ff0300720c */ /* 0x000fe20000784270 */
[-C--:B------:R-:W-:Y:S01]  /*6a80*/  FMUL R27, R27, R153.reuse ;  /* 0x000000991b1b7220 */ /* 0x080fe20000400000 */
[----:B------:R-:W-:Y:S01]  /*6a90*/  LEA.HI.X R5, R174, UR5, R179, 0x2, P2 ;  /* 0x00000005ae057c11 */ /* 0x000fe200090f14b3 */
[-C--:B------:R-:W-:Y:S01]  /*6aa0*/  FMUL R29, R29, R153.reuse ;  /* 0x000000991d1d7220 */ /* 0x080fe20000400000 */
[----:B------:R-:W-:Y:S01]  /*6ab0*/  ISETP.GT.AND P2, PT, R3, 0x8, P1 ;  /* 0x000000080300780c */ /* 0x000fe20000f44270 */
[-C--:B------:R-:W-:Y:S01]  /*6ac0*/  FMUL R31, R31, R153.reuse ;  /* 0x000000991f1f7220 */ /* 0x080fe20000400000 */
[C---:B------:R-:W-:Y:S01]  /*6ad0*/  SHF.L.U64.HI R7, R10.reuse, 0x5, R11 ;  /* 0x000000050a077819 */ /* 0x040fe2000001020b */
[----:B------:R0:W-:Y:S01]  /*6ae0*/  @P3 STG.E desc[UR36][R4.64], R9 ;  /* 0x0000000904003986 */ /* 0x0001e2000c101924 */
[----:B------:R-:W-:Y:S01]  /*6af0*/  LEA R6, P3, R10, R4, 0x5 ;  /* 0x000000040a067211 */ /* 0x000fe200078628ff */
[-C--:B------:R-:W-:Y:S01]  /*6b00*/  FMUL R11, R26, R153.reuse ;  /* 0x000000991a0b7220 */ /* 0x080fe20000400000 */
[C---:B------:R-:W-:Y:S01]  /*6b10*/  ISETP.GT.AND P1, PT, R0.reuse, 0x8, PT ;  /* 0x000000080000780c */ /* 0x040fe20003f24270 */
[-C--:B------:R-:W-:Y:S01]  /*6b20*/  FMUL R33, R33, R153.reuse ;  /* 0x0000009921217220 */ /* 0x080fe20000400000 */
[----:B------:R-:W-:Y:S01]  /*6b30*/  ISETP.GT.AND P0, PT, R3, 0x8, P0 ;  /* 0x000000080300780c */ /* 0x000fe20000704270 */
[----:B------:R-:W-:Y:S01]  /*6b40*/  IMAD.X R7, R7, 0x1, R5, P3 ;  /* 0x0000000107077824 */ /* 0x000fe200018e0605 */
[----:B------:R-:W-:Y:S01]  /*6b50*/  ISETP.GT.AND P3, PT, R0, 0x9, PT ;  /* 0x000000090000780c */ /* 0x000fe20003f64270 */
[----:B------:R-:W-:Y:S01]  /*6b60*/  @P4 STG.E desc[UR36][R4.64+0x4], R25 ;  /* 0x0000041904004986 */ /* 0x000fe2000c101924 */
[----:B------:R-:W-:Y:S01]  /*6b70*/  ISETP.GT.AND P4, PT, R3, RZ, P1 ;  /* 0x000000ff0300720c */ /* 0x000fe20000f84270 */
[-C--:B------:R-:W-:Y:S01]  /*6b80*/  FMUL R35, R35, R153.reuse ;  /* 0x0000009923237220 */ /* 0x080fe20000400000 */
[C---:B------:R-:W-:Y:S01]  /*6b90*/  ISETP.GT.AND P1, PT, R3.reuse, 0x8, P1 ;  /* 0x000000080300780c */ /* 0x040fe20000f24270 */
[----:B------:R1:W-:Y:S01]  /*6ba0*/  @P2 STG.E desc[UR36][R6.64], R11 ;  /* 0x0000000b06002986 */ /* 0x0003e2000c101924 */
[C---:B------:R-:W-:Y:S01]  /*6bb0*/  ISETP.GT.AND P2, PT, R3.reuse, RZ, P3 ;  /* 0x000000ff0300720c */ /* 0x040fe20001f44270 */
[-C--:B0-----:R-:W-:Y:S01]  /*6bc0*/  FMUL R9, R28, R153.reuse ;  /* 0x000000991c097220 */ /* 0x081fe20000400000 */
[----:B------:R-:W-:Y:S01]  /*6bd0*/  ISETP.GT.AND P3, PT, R3, 0x8, P3 ;  /* 0x000000080300780c */ /* 0x000fe20001f64270 */
[-C--:B------:R-:W-:Y:S01]  /*6be0*/  FMUL R37, R37, R153.reuse ;  /* 0x0000009925257220 */ /* 0x080fe20000400000 */
[-C--:B------:R-:W-:Y:S01]  /*6bf0*/  FMUL R39, R39, R153.reuse ;  /* 0x0000009927277220 */ /* 0x080fe20000400000 */
[----:B------:R-:W-:Y:S01]  /*6c00*/  @P0 STG.E desc[UR36][R6.64+0x4], R27 ;  /* 0x0000041b06000986 */ /* 0x000fe2000c101924 */
[----:B------:R-:W-:Y:S01]  /*6c10*/  ISETP.GT.AND P0, PT, R0, 0x10, PT ;  /* 0x000000100000780c */ /* 0x000fe20003f04270 */
[-C--:B------:R-:W-:Y:S01]  /*6c20*/  FMUL R41, R41, R153.reuse ;  /* 0x0000009929297220 */ /* 0x080fe20000400000 */
[-C--:B------:R-:W-:Y:S01]  /*6c30*/  FMUL R43, R43, R153.reuse ;  /* 0x000000992b2b7220 */ /* 0x080fe20000400000 */
[----:B------:R0:W-:Y:S01]  /*6c40*/  @P4 STG.E desc[UR36][R4.64+0x20], R9 ;  /* 0x0000200904004986 */ /* 0x0001e2000c101924 */
[C---:B------:R-:W-:Y:S01]  /*6c50*/  ISETP.GT.AND P4, PT, R3.reuse, RZ, P0 ;  /* 0x000000ff0300720c */ /* 0x040fe20000784270 */
[-C--:B-1----:R-:W-:Y:S01]  /*6c60*/  FMUL R11, R30, R153.reuse ;  /* 0x000000991e0b7220 */ /* 0x082fe20000400000 */
[----:B------:R-:W-:Y:S01]  /*6c70*/  ISETP.GT.AND P0, PT, R3, 0x8, P0 ;  /* 0x000000080300780c */ /* 0x000fe20000704270 */
[----:B------:R-:W-:Y:S01]  /*6c80*/  @P2 STG.E desc[UR36][R4.64+0x24], R29 ;  /* 0x0000241d04002986 */ /* 0x000fe2000c101924 */
[----:B------:R-:W-:Y:S01]  /*6c90*/  ISETP.GT.AND P2, PT, R0, 0x11, PT ;  /* 0x000000110000780c */ /* 0x000fe20003f44270 */
[-C--:B------:R-:W-:Y:S01]  /*6ca0*/  FMUL R45, R45, R153.reuse ;  /* 0x000000992d2d7220 */ /* 0x080fe20000400000 */
[-C--:B------:R-:W-:Y:S01]  /*6cb0*/  FMUL R47, R47, R153.reuse ;  /* 0x000000992f2f7220 */ /* 0x080fe20000400000 */
[----:B------:R1:W-:Y:S01]  /*6cc0*/  @P1 STG.E desc[UR36][R6.64+0x20], R11 ;  /* 0x0000200b06001986 */ /* 0x0003e2000c101924 */
[----:B------:R-:W-:Y:S01]  /*6cd0*/  ISETP.GT.AND P1, PT, R3, RZ, P2 ;  /* 0x000000ff0300720c */ /* 0x000fe20001724270 */
[-C--:B------:R-:W-:Y:S01]  /*6ce0*/  FMUL R49, R49, R153.reuse ;  /* 0x0000009931317220 */ /* 0x080fe20000400000 */
[----:B------:R-:W-:Y:S01]  /*6cf0*/  ISETP.GT.AND P2, PT, R3, 0x8, P2 ;  /* 0x000000080300780c */ /* 0x000fe20001744270 */
[-C--:B0-----:R-:W-:Y:S01]  /*6d00*/  FMUL R9, R32, R153.reuse ;  /* 0x0000009920097220 */ /* 0x081fe20000400000 */
[----:B------:R-:W-:Y:S01]  /*6d10*/  @P3 STG.E desc[UR36][R6.64+0x24], R31 ;  /* 0x0000241f06003986 */ /* 0x000fe2000c101924 */
[----:B------:R-:W-:Y:S01]  /*6d20*/  ISETP.GT.AND P3, PT, R0, 0x18, PT ;  /* 0x000000180000780c */ /* 0x000fe20003f64270 */
[-C--:B------:R-:W-:Y:S01]  /*6d30*/  FMUL R51, R51, R153.reuse ;  /* 0x0000009933337220 */ /* 0x080fe20000400000 */
[-C--:B------:R-:W-:Y:S01]  /*6d40*/  FMUL R53, R53, R153.reuse ;  /* 0x0000009935357220 */ /* 0x080fe20000400000 */
[----:B------:R0:W-:Y:S01]  /*6d50*/  @P4 STG.E desc[UR36][R4.64+0x40], R9 ;  /* 0x0000400904004986 */ /* 0x0001e2000c101924 */
[----:B------:R-:W-:Y:S01]  /*6d60*/  ISETP.GT.AND P4, PT, R3, RZ, P3 ;  /* 0x000000ff0300720c */ /* 0x000fe20001f84270 */
[-C--:B------:R-:W-:Y:S01]  /*6d70*/  FMUL R55, R55, R153.reuse ;  /* 0x0000009937377220 */ /* 0x080fe20000400000 */
        /* <DEDUP_REMOVED lines=9> */
[-C--:B0-----:R-:W-:Y:S01]  /*6e10*/  FMUL R9, R36, R153.reuse ;  /* 0x0000009924097220 */ /* 0x081fe20000400000 */
[----:B------:R-:W-:Y:S01]  /*6e20*/  @P2 STG.E desc[UR36][R6.64+0x44], R35 ;  /* 0x0000442306002986 */ /* 0x000fe2000c101924 */
[----:B------:R-:W-:Y:S01]  /*6e30*/  ISETP.GT.AND P2, PT, R0, 0x20, PT ;  /* 0x000000200000780c */ /* 0x000fe20003f44270 */
[-C--:B------:R-:W-:Y:S01]  /*6e40*/  FMUL R63, R63, R153.reuse ;  /* 0x000000993f3f7220 */ /* 0x080fe20000400000 */
[C---:B------:R-:W-:Y:S01]  /*6e50*/  ISETP.GT.AND P1, PT, R3.reuse, 0x8, P1 ;  /* 0x000000080300780c */ /* 0x040fe20000f24270 */
[----:B------:R0:W-:Y:S01]  /*6e60*/  @P4 STG.E desc[UR36][R4.64+0x60], R9 ;  /* 0x0000600904004986 */ /* 0x0001e2000c101924 */
[----:B------:R-:W-:Y:S01]  /*6e70*/  ISETP.GT.AND P4, PT, R3, RZ, P2 ;  /* 0x000000ff0300720c */ /* 0x000fe20001784270 */
[-C--:B------:R-:W-:Y:S01]  /*6e80*/  FMUL R65, R65, R153.reuse ;  /* 0x0000009941417220 */ /* 0x080fe20000400000 */
[----:B------:R-:W-:Y:S01]  /*6e90*/  ISETP.GT.AND P2, PT, R3, 0x8, P2 ;  /* 0x000000080300780c */ /* 0x000fe20001744270 */
[-C--:B-1----:R-:W-:Y:S01]  /*6ea0*/  FMUL R11, R38, R153.reuse ;  /* 0x00000099260b7220 */ /* 0x082fe20000400000 */
[-C--:B------:R-:W-:Y:S01]  /*6eb0*/  FMUL R67, R67, R153.reuse ;  /* 0x0000009943437220 */ /* 0x080fe20000400000 */
[----:B------:R-:W-:Y:S01]  /*6ec0*/  @P0 STG.E desc[UR36][R4.64+0x64], R37 ;  /* 0x0000642504000986 */ /* 0x000fe2000c101924 */
[----:B------:R-:W-:Y:S01]  /*6ed0*/  ISETP.GT.AND P0, PT, R0, 0x21, PT ;  /* 0x000000210000780c */ /* 0x000fe20003f04270 */
[-C--:B------:R-:W-:Y:S01]  /*6ee0*/  FMUL R69, R69, R153.reuse ;  /* 0x0000009945457220 */ /* 0x080fe20000400000 */
[-C--:B------:R-:W-:Y:S01]  /*6ef0*/  FMUL R71, R71, R153.reuse ;  /* 0x0000009947477220 */ /* 0x080fe20000400000 */
[----:B------:R1:W-:Y:S01]  /*6f00*/  @P3 STG.E desc[UR36][R6.64+0x60], R11 ;  /* 0x0000600b06003986 */ /* 0x0003e2000c101924 */
[C---:B------:R-:W-:Y:S01]  /*6f10*/  ISETP.GT.AND P3, PT, R3.reuse, RZ, P0 ;  /* 0x000000ff0300720c */ /* 0x040fe20000764270 */
[-C--:B0-----:R-:W-:Y:S01]  /*6f20*/  FMUL R9, R40, R153.reuse ;  /* 0x0000009928097220 */ /* 0x081fe20000400000 */
        /* <DEDUP_REMOVED lines=121> */
[----:B------:R-:W-:-:S02]  /*76c0*/  FMUL R151, R151, R153 ;  /* 0x0000009997977220 */ /* 0x000fc40000400000 */
[----:B------:R1:W-:Y:S01]  /*76d0*/  @P0 STG.E desc[UR36][R6.64+0x140], R11 ;  /* 0x0001400b06000986 */ /* 0x0003e2000c101924 */
[C---:B------:R-:W-:Y:S01]  /*76e0*/  ISETP.GT.AND P0, PT, R3.reuse, RZ, P1 ;  /* 0x000000ff0300720c */ /* 0x040fe20000f04270 */
[----:B0-----:R-:W-:Y:S01]  /*76f0*/  FMUL R9, R68, R153 ;  /* 0x0000009944097220 */ /* 0x001fe20000400000 */
[----:B------:R-:W-:Y:S01]  /*7700*/  ISETP.GT.AND P1, PT, R3, 0x8, P1 ;  /* 0x000000080300780c */ /* 0x000fe20000f24270 */
[----:B------:R-:W-:Y:S01]  /*7710*/  @P2 STG.E desc[UR36][R6.64+0x144], R67 ;  /* 0x0001444306002986 */ /* 0x000fe2000c101924 */
[----:B------:R-:W-:-:S03]  /*7720*/  ISETP.GT.AND P2, PT, R0, 0x60, PT ;  /* 0x000000600000780c */ /* 0x000fc60003f44270 */
[----:B------:R0:W-:Y:S01]  /*7730*/  @P4 STG.E desc[UR36][R4.64+0x160], R9 ;  /* 0x0001600904004986 */ /* 0x0001e2000c101924 */
[C---:B------:R-:W-:Y:S02]  /*7740*/  ISETP.GT.AND P4, PT, R3.reuse, RZ, P2 ;  /* 0x000000ff0300720c */ /* 0x040fe40001784270 */
[----:B------:R-:W-:Y:S01]  /*7750*/  ISETP.GT.AND P2, PT, R3, 0x8, P2 ;  /* 0x000000080300780c */ /* 0x000fe20001744270 */
[----:B-1----:R-:W-:Y:S02]  /*7760*/  FMUL R11, R70, R153 ;  /* 0x00000099460b7220 */ /* 0x002fe40000400000 */
[----:B------:R-:W-:Y:S01]  /*7770*/  @P0 STG.E desc[UR36][R4.64+0x164], R69 ;  /* 0x0001644504000986 */ /* 0x000fe2000c101924 */
[----:B------:R-:W-:-:S03]  /*7780*/  ISETP.GT.AND P0, PT, R0, 0x61, PT ;  /* 0x000000610000780c */ /* 0x000fc60003f04270 */
        /* <DEDUP_REMOVED lines=223> */
[----:B------:R-:W-:Y:S01]  /*8580*/  ISETP.GT.AND P4, PT, R0, 0xf8, PT ;  /* 0x000000f80000780c */ /* 0x000fe20003f84270 */
[----:B-1----:R-:W-:-:S04]  /*8590*/  FMUL R11, R146, R153 ;  /* 0x00000099920b7220 */ /* 0x002fc80000400000 */
[----:B------:R-:W-:Y:S01]  /*85a0*/  @P1 STG.E desc[UR36][R4.64+0x3c4], R145 ;  /* 0x0003c49104001986 */ /* 0x000fe2000c101924 */
[C---:B------:R-:W-:Y:S01]  /*85b0*/  ISETP.GT.AND P1, PT, R3.reuse, RZ, P4 ;  /* 0x000000ff0300720c */ /* 0x040fe20002724270 */
[----:B------:R-:W-:Y:S01]  /*85c0*/  @P2 IMAD.MOV.U32 R2, RZ, RZ, R6 ;  /* 0x000000ffff022224 */ /* 0x000fe200078e0006 */
[C---:B------:R-:W-:Y:S01]  /*85d0*/  ISETP.GT.AND P4, PT, R3.reuse, 0x8, P4 ;  /* 0x000000080300780c */ /* 0x040fe20002784270 */
[----:B------:R-:W-:Y:S01]  /*85e0*/  @P0 STG.E desc[UR36][R6.64+0x3c0], R11 ;  /* 0x0003c00b06000986 */ /* 0x000fe2000c101924 */
[C---:B------:R-:W-:Y:S01]  /*85f0*/  ISETP.GT.AND P0, PT, R3.reuse, RZ, P3 ;  /* 0x000000ff0300720c */ /* 0x040fe20001f04270 */
[----:B0-----:R-:W-:Y:S01]  /*8600*/  FMUL R9, R148, R153 ;  /* 0x0000009994097220 */ /* 0x001fe20000400000 */
[----:B------:R-:W-:Y:S01]  /*8610*/  ISETP.GT.AND P3, PT, R3, 0x8, P3 ;  /* 0x000000080300780c */ /* 0x000fe20001f64270 */
[----:B------:R-:W-:-:S05]  /*8620*/  @P2 IMAD.MOV.U32 R3, RZ, RZ, R7 ;  /* 0x000000ffff032224 */ /* 0x000fca00078e0007 */
[----:B------:R0:W-:Y:S02]  /*8630*/  @P2 STG.E desc[UR36][R2.64+0x3c4], R147 ;  /* 0x0003c49302002986 */ /* 0x0001e4000c101924 */
[----:B0-----:R-:W-:Y:S02]  /*8640*/  @P1 IMAD.MOV.U32 R2, RZ, RZ, R4 ;  /* 0x000000ffff021224 */ /* 0x001fe400078e0004 */
[----:B------:R-:W-:-:S05]  /*8650*/  @P1 IMAD.MOV.U32 R3, RZ, RZ, R5 ;  /* 0x000000ffff031224 */ /* 0x000fca00078e0005 */
[----:B------:R0:W-:Y:S04]  /*8660*/  @P1 STG.E desc[UR36][R2.64+0x3e0], R9 ;  /* 0x0003e00902001986 */ /* 0x0001e8000c101924 */
[----:B------:R1:W-:Y:S01]  /*8670*/  @P0 STG.E desc[UR36][R4.64+0x3e4], R149 ;  /* 0x0003e49504000986 */ /* 0x0003e2000c101924 */
[----:B0-----:R-:W-:Y:S02]  /*8680*/  @P4 IMAD.MOV.U32 R2, RZ, RZ, R6 ;  /* 0x000000ffff024224 */ /* 0x001fe400078e0006 */
[----:B------:R-:W-:-:S05]  /*8690*/  @P4 IMAD.MOV.U32 R3, RZ, RZ, R7 ;  /* 0x000000ffff034224 */ /* 0x000fca00078e0007 */
[----:B------:R1:W-:Y:S04]  /*86a0*/  @P4 STG.E desc[UR36][R2.64+0x3e0], R13 ;  /* 0x0003e00d02004986 */ /* 0x0003e8000c101924 */
[----:B------:R1:W-:Y:S02]  /*86b0*/  @P3 STG.E desc[UR36][R6.64+0x3e4], R151 ;  /* 0x0003e49706003986 */ /* 0x0003e4000c101924 */
.L_x_290:
[----:B------:R-:W-:Y:S05]  /*86c0*/  BSYNC B0 ;  /* 0x0000000000007941 */ /* 0x000fea0003800000 */
.L_x_36:
[----:B01----:R-:W2:Y:S01]  /*86d0*/  LDL.64 R2, [R1] ;  /* 0x0000000001027983 */ /* 0x003ea20000100a00 */
[----:B------:R-:W-:Y:S01]  /*86e0*/  ULDC.64 UR4, c[0x0][0x650] ;  /* 0x0001940000047ab9 */ /* 0x000fe20000000a00 */
[----:B------:R0:W-:Y:S01]  /*86f0*/  SYNCS.ARRIVE.TRANS64.A1T0 RZ, [R162+UR45], RZ ;  /* 0x000000ffa2ff79a7 */ /* 0x0001e2000810002d */
[----:B------:R-:W-:Y:S01]  /*8700*/  PRMT R0, RZ, 0x7610, R0 ;  /* 0x00007610ff007816 */ /* 0x000fe20000000000 */
[----:B------:R-:W-:Y:S02]  /*8710*/  IMAD.MOV.U32 R19, RZ, RZ, -0x1 ;  /* 0xffffffffff137424 */ /* 0x000fe400078e00ff */
[----:B------:R-:W-:Y:S01]  /*8720*/  IMAD.MOV.U32 R22, RZ, RZ, -0x1 ;  /* 0xffffffffff167424 */ /* 0x000fe200078e00ff */
[----:B--2---:R-:W-:-:S04]  /*8730*/  LEA R18, P0, R2, R18, 0x1 ;  /* 0x0000001202127211 */ /* 0x004fc800078008ff */
[----:B------:R-:W-:Y:S01]  /*8740*/  LEA.HI.X R17, R2, R17, R23, 0x1, P0 ;  /* 0x0000001102117211 */ /* 0x000fe200000f0c17 */
[----:B------:R-:W-:Y:S01]  /*8750*/  IMAD.MOV.U32 R2, RZ, RZ, -0x1 ;  /* 0xffffffffff027424 */ /* 0x000fe200078e00ff */
[----:B------:R-:W-:-:S04]  /*8760*/  ISETP.GE.U32.AND P0, PT, R18, UR4, PT ;  /* 0x0000000412007c0c */ /* 0x000fc8000bf06070 */
[----:B------:R-:W-:-:S13]  /*8770*/  ISETP.GE.U32.AND.EX P0, PT, R17, UR5, PT, P0 ;  /* 0x0000000511007c0c */ /* 0x000fda000bf06100 */
[----:B0-----:R-:W-:Y:S05]  /*8780*/  @P0 BRA `(.L_x_291) ;  /* 0x0000000400700947 */ /* 0x001fea0003800000 */
[----:B----4-:R-:W0:Y:S01]  /*8790*/  S2R R10, SR_CTAID.X ;  /* 0x00000000000a7919 */ /* 0x010e220000002500 */
[----:B---3--:R-:W1:Y:S01]  /*87a0*/  LDC.64 R8, c[0x0][0x628] ;  /* 0x00018a00ff087b82 */ /* 0x008e620000000a00 */
[----:B------:R-:W-:Y:S01]  /*87b0*/  ULDC UR4, c[0x0][0x150] ;  /* 0x0000540000047ab9 */ /* 0x000fe20000000800 */
[----:B------:R-:W-:Y:S01]  /*87c0*/  IMAD.MOV.U32 R6, RZ, RZ, R18 ;  /* 0x000000ffff067224 */ /* 0x000fe200078e0012 */
[----:B------:R-:W2:Y:S01]  /*87d0*/  S2R R20, SR_CTAID.Y ;  /* 0x0000000000147919 */ /* 0x000ea20000002600 */
[----:B------:R-:W-:-:S04]  /*87e0*/  IMAD.MOV.U32 R7, RZ, RZ, R17 ;  /* 0x000000ffff077224 */ /* 0x000fc800078e0011 */
[----:B------:R-:W3:Y:S08]  /*87f0*/  LDC R15, c[0x0][0x144] ;  /* 0x00005100ff0f7b82 */ /* 0x000ef00000000800 */
[----:B------:R-:W4:Y:S08]  /*8800*/  LDC R0, c[0x0][0x630] ;  /* 0x00018c00ff007b82 */ /* 0x000f300000000800 */
[----:B------:R-:W2:Y:S01]  /*8810*/  LDC.64 R12, c[0x0][0x620] ;  /* 0x00018800ff0c7b82 */ /* 0x000ea20000000a00 */
[----:B-1----:R-:W-:-:S04]  /*8820*/  ISETP.NE.U32.AND P0, PT, R8, RZ, PT ;  /* 0x000000ff0800720c */ /* 0x002fc80003f05070 */
[----:B------:R-:W-:Y:S02]  /*8830*/  ISETP.NE.AND.EX P0, PT, R9, RZ, PT, P0 ;  /* 0x000000ff0900720c */ /* 0x000fe40003f05300 */
[----:B0-----:R-:W-:-:S05]  /*8840*/  I2FP.F32.U32 R2, R10 ;  /* 0x0000000a00027245 */ /* 0x001fca0000201000 */
[----:B------:R-:W-:-:S04]  /*8850*/  FMUL R2, R2, UR4 ;  /* 0x0000000402027c20 */ /* 0x000fc80008400000 */
[----:B------:R0:W1:Y:S02]  /*8860*/  F2I.U32.TRUNC.NTZ R14, R2 ;  /* 0x00000002000e7305 */ /* 0x000064000020f000 */
[----:B---34-:R-:W-:Y:S05]  /*8870*/  @!P0 BRA `(.L_x_292) ;  /* 0x0000000000288947 */ /* 0x018fea0003800000 */
[----:B------:R-:W3:Y:S02]  /*8880*/  LDC R3, c[0x0][0x634] ;  /* 0x00018d00ff037b82 */ /* 0x000ee40000000800 */
[----:B---3--:R-:W-:-:S05]  /*8890*/  IADD3 R7, P0, R18, R3, RZ ;  /* 0x0000000312077210 */ /* 0x008fca0007f1e0ff */
[----:B------:R-:W-:-:S04]  /*88a0*/  IMAD.X R11, RZ, RZ, R17, P0 ;  /* 0x000000ffff0b7224 */ /* 0x000fc800000e0611 */
[----:B0-----:R-:W-:-:S04]  /*88b0*/  IMAD.WIDE.U32 R2, R11, R8, RZ ;  /* 0x000000080b027225 */ /* 0x001fc800078e00ff */
[----:B------:R-:W-:-:S04]  /*88c0*/  IMAD.WIDE.U32 R4, P0, R7, R9, R2 ;  /* 0x0000000907047225 */ /* 0x000fc80007800002 */
[----:B------:R-:W-:-:S04]  /*88d0*/  IMAD.WIDE.U32 R2, R7, R8, RZ ;  /* 0x0000000807027225 */ /* 0x000fc800078e00ff */
[----:B------:R-:W-:Y:S01]  /*88e0*/  IMAD.X R7, RZ, RZ, RZ, P0 ;  /* 0x000000ffff077224 */ /* 0x000fe200000e06ff */
[----:B------:R-:W-:Y:S01]  /*88f0*/  IADD3 RZ, P0, R3, R4, RZ ;  /* 0x0000000403ff7210 */ /* 0x000fe20007f1e0ff */
[----:B------:R-:W-:-:S04]  /*8900*/  IMAD.MOV.U32 R6, RZ, RZ, R5 ;  /* 0x000000ffff067224 */ /* 0x000fc800078e0005 */
[----:B------:R-:W-:-:S08]  /*8910*/  IMAD.WIDE.U32.X R6, R11, R9, R6, P0 ;  /* 0x000000090b067225 */ /* 0x000fd000000e0406 */
.L_x_292:
[----:B------:R-:W3:Y:S01]  /*8920*/  LDC.64 R26, c[0x0][0x640] ;  /* 0x00019000ff1a7b82 */ /* 0x000ee20000000a00 */
[-C--:B------:R-:W-:Y:S01]  /*8930*/  SHF.R.U64 R11, R6, R0.reuse, R7 ;  /* 0x00000000060b7219 */ /* 0x080fe20000001207 */
[----:B------:R-:W-:Y:S01]  /*8940*/  IMAD.MOV.U32 R19, RZ, RZ, R17 ;  /* 0x000000ffff137224 */ /* 0x000fe200078e0011 */
[----:B------:R-:W-:Y:S01]  /*8950*/  SHF.R.U32.HI R0, RZ, R0, R7 ;  /* 0x00000000ff007219 */ /* 0x000fe20000011607 */
[----:B-1----:R-:W-:Y:S01]  /*8960*/  IMAD.MOV R14, RZ, RZ, -R14 ;  /* 0x000000ffff0e7224 */ /* 0x002fe200078e0a0e */
[----:B------:R-:W-:Y:S01]  /*8970*/  IADD3 R5, P0, RZ, -R11, RZ ;  /* 0x8000000bff057210 */ /* 0x000fe20007f1e0ff */
[----:B------:R-:W-:Y:S01]  /*8980*/  ULDC UR4, c[0x0][0x154] ;  /* 0x0000550000047ab9 */ /* 0x000fe20000000800 */
[----:B------:R-:W-:Y:S01]  /*8990*/  IMAD.MOV.U32 R7, RZ, RZ, 0x1 ;  /* 0x00000001ff077424 */ /* 0x000fe200078e00ff */
[----:B------:R-:W1:Y:S01]  /*89a0*/  LDC R4, c[0x0][0x618] ;  /* 0x00018600ff047b82 */ /* 0x000e620000000800 */
[----:B------:R-:W-:Y:S02]  /*89b0*/  IMAD R22, R15, R14, R10 ;  /* 0x0000000e0f167224 */ /* 0x000fe400078e020a */
[----:B------:R-:W-:-:S04]  /*89c0*/  IMAD.X R3, RZ, RZ, ~R0, P0 ;  /* 0x000000ffff037224 */ /* 0x000fc800000e0e00 */
[-C--:B--2---:R-:W-:Y:S01]  /*89d0*/  IMAD R0, R3, R12.reuse, RZ ;  /* 0x0000000c03007224 */ /* 0x084fe200078e02ff */
[----:B------:R-:W2:Y:S01]  /*89e0*/  LDC R6, c[0x0][0x608] ;  /* 0x00018200ff067b82 */ /* 0x000ea20000000800 */
[----:B0-----:R-:W-:-:S04]  /*89f0*/  IMAD.WIDE.U32 R2, R5, R12, R18 ;  /* 0x0000000c05027225 */ /* 0x001fc800078e0012 */
[----:B------:R-:W-:Y:S01]  /*8a00*/  IMAD R5, R5, R13, R0 ;  /* 0x0000000d05057224 */ /* 0x000fe200078e0200 */
[----:B------:R-:W-:Y:S02]  /*8a10*/  I2FP.F32.U32 R0, R20 ;  /* 0x0000001400007245 */ /* 0x000fe40000201000 */
[----:B------:R-:W0:Y:S01]  /*8a20*/  LDC R24, c[0x0][0x658] ;  /* 0x00019600ff187b82 */ /* 0x000e220000000800 */
[----:B------:R-:W-:Y:S01]  /*8a30*/  IMAD.IADD R3, R3, 0x1, R5 ;  /* 0x0000000103037824 */ /* 0x000fe200078e0205 */
[----:B---3--:R-:W-:Y:S01]  /*8a40*/  ISETP.NE.U32.AND P0, PT, R26, RZ, PT ;  /* 0x000000ff1a00720c */ /* 0x008fe20003f05070 */
[----:B------:R-:W-:Y:S01]  /*8a50*/  FMUL R0, R0, UR4 ;  /* 0x0000000400007c20 */ /* 0x000fe20008400000 */
[----:B------:R-:W-:Y:S02]  /*8a60*/  IMAD.MOV.U32 R5, RZ, RZ, -0x1 ;  /* 0xffffffffff057424 */ /* 0x000fe400078e00ff */
[----:B------:R-:W-:Y:S01]  /*8a70*/  ISETP.NE.AND.EX P0, PT, R27, RZ, PT, P0 ;  /* 0x000000ff1b00720c */ /* 0x000fe20003f05300 */
[----:B------:R3:W4:Y:S01]  /*8a80*/  F2I.U32.TRUNC.NTZ R12, R0 ;  /* 0x00000000000c7305 */ /* 0x000722000020f000 */
[----:B------:R-:W3:Y:S01]  /*8a90*/  LDC R15, c[0x0][0x148] ;  /* 0x00005200ff0f7b82 */ /* 0x000ee20000000800 */
[----:B-1----:R-:W-:-:S02]  /*8aa0*/  SHF.R.U64 R10, R2, R4, R3 ;  /* 0x00000004020a7219 */ /* 0x002fc40000001203 */
[----:B------:R-:W-:-:S05]  /*8ab0*/  SHF.R.U32.HI R3, RZ, R4, R3 ;  /* 0x00000004ff037219 */ /* 0x000fca0000011603 */
[----:B------:R-:W1:Y:S01]  /*8ac0*/  LDC R14, c[0x0][0x600] ;  /* 0x00018000ff0e7b82 */ /* 0x000e620000000800 */
[-CC-:B--2---:R-:W-:Y:S02]  /*8ad0*/  SHF.R.U64 R8, R10, R6.reuse, R3.reuse ;  /* 0x000000060a087219 */ /* 0x184fe40000001203 */
[----:B------:R-:W-:-:S05]  /*8ae0*/  SHF.R.U32.HI R3, RZ, R6, R3 ;  /* 0x00000006ff037219 */ /* 0x000fca0000011603 */
[----:B------:R-:W2:Y:S01]  /*8af0*/  LDC R21, c[0x0][0x648] ;  /* 0x00019200ff157b82 */ /* 0x000ea20000000800 */
[-CC-:B0-----:R-:W-:Y:S02]  /*8b00*/  SHF.R.U64 R13, R8, R24.reuse, R3.reuse ;  /* 0x00000018080d7219 */ /* 0x181fe40000001203 */
[-C--:B------:R-:W-:Y:S02]  /*8b10*/  SHF.L.U32 R5, R5, R24.reuse, RZ ;  /* 0x0000001805057219 */ /* 0x080fe400000006ff */
[-C--:B------:R-:W-:Y:S01]  /*8b20*/  SHF.R.U32.HI R3, RZ, R24.reuse, R3 ;  /* 0x00000018ff037219 */ /* 0x080fe20000011603 */
[----:B------:R-:W-:Y:S01]  /*8b30*/  IMAD.MOV.U32 R2, RZ, RZ, R13 ;  /* 0x000000ffff027224 */ /* 0x000fe200078e000d */
[----:B------:R-:W-:Y:S01]  /*8b40*/  SHF.L.U32 R24, R7, R24, RZ ;  /* 0x0000001807187219 */ /* 0x000fe200000006ff */
[----:B------:R-:W0:Y:S01]  /*8b50*/  LDC R25, c[0x0][0x638] ;  /* 0x00018e00ff197b82 */ /* 0x000e220000000800 */
[----:B------:R-:W-:-:S07]  /*8b60*/  LOP3.LUT R19, RZ, R5, RZ, 0x33, !PT ;  /* 0x00000005ff137212 */ /* 0x000fce00078e33ff */
[----:B------:R-:W0:Y:S01]  /*8b70*/  LDC R28, c[0x0][0x610] ;  /* 0x00018400ff1c7b82 */ /* 0x000e220000000800 */
[----:B----4-:R-:W-:Y:S05]  /*8b80*/  @!P0 BRA `(.L_x_293) ;  /* 0x0000000000288947 */ /* 0x010fea0003800000 */
[----:B---3--:R-:W3:Y:S02]  /*8b90*/  LDC R0, c[0x0][0x64c] ;  /* 0x00019300ff007b82 */ /* 0x008ee40000000800 */
[----:B---3--:R-:W-:-:S05]  /*8ba0*/  IADD3 R7, P0, R13, R0, RZ ;  /* 0x000000000d077210 */ /* 0x008fca0007f1e0ff */
        /* <DEDUP_REMOVED lines=8> */
.L_x_293:
[----:B------:R-:W4:Y:S01]  /*8c30*/  LDC R4, c[0x0][0x65c] ;  /* 0x00019700ff047b82 */ /* 0x000f220000000800 */
[----:B--23--:R-:W-:Y:S01]  /*8c40*/  SHF.R.U64 R0, R2, R21, R3 ;  /* 0x0000001502007219 */ /* 0x00cfe20000001203 */
[----:B-1----:R-:W-:Y:S01]  /*8c50*/  VIADD R3, R14, 0xffffffff ;  /* 0xffffffff0e037836 */ /* 0x002fe20000000000 */
[----:B------:R-:W-:Y:S01]  /*8c60*/  LOP3.LUT R19, R8, R19, RZ, 0xc0, !PT ;  /* 0x0000001308137212 */ /* 0x000fe200078ec0ff */
[----:B------:R-:W-:Y:S02]  /*8c70*/  IMAD.MOV R12, RZ, RZ, -R12 ;  /* 0x000000ffff0c7224 */ /* 0x000fe400078e0a0c */
[----:B------:R-:W-:Y:S01]  /*8c80*/  IMAD.MOV R2, RZ, RZ, -R0 ;  /* 0x000000ffff027224 */ /* 0x000fe200078e0a00 */
[----:B------:R-:W-:Y:S01]  /*8c90*/  LOP3.LUT R3, R10, R3, RZ, 0xc0, !PT ;  /* 0x000000030a037212 */ /* 0x000fe200078ec0ff */
[----:B------:R-:W-:Y:S02]  /*8ca0*/  IMAD R19, R24, R0, R19 ;  /* 0x0000000018137224 */ /* 0x000fe400078e0213 */
[----:B0-----:R-:W-:-:S04]  /*8cb0*/  IMAD R0, R2, R25, R13 ;  /* 0x0000001902007224 */ /* 0x001fc800078e020d */
[----:B------:R-:W-:Y:S01]  /*8cc0*/  IMAD R2, R0, R14, R3 ;  /* 0x0000000e00027224 */ /* 0x000fe200078e0203 */
[----:B----4-:R-:W-:Y:S01]  /*8cd0*/  ISETP.NE.AND P0, PT, R4, 0x1, PT ;  /* 0x000000010400780c */ /* 0x010fe20003f05270 */
[----:B------:R-:W-:-:S05]  /*8ce0*/  IMAD.MOV.U32 R4, RZ, RZ, 0x1 ;  /* 0x00000001ff047424 */ /* 0x000fca00078e00ff */
[----:B------:R-:W-:-:S07]  /*8cf0*/  PRMT R0, R4, 0x7610, R0 ;  /* 0x0000761004007816 */ /* 0x000fce0000000000 */
[----:B------:R-:W-:-:S04]  /*8d00*/  @P0 IMAD R22, R15, R12, R20 ;  /* 0x0000000c0f160224 */ /* 0x000fc800078e0214 */
[----:B------:R-:W-:-:S05]  /*8d10*/  IMAD R19, R19, R28, R22 ;  /* 0x0000001c13137224 */ /* 0x000fca00078e0216 */
[----:B------:R-:W-:Y:S02]  /*8d20*/  SEL R22, R2, R19, !P0 ;  /* 0x0000001302167207 */ /* 0x000fe40004000000 */
[----:B------:R-:W-:Y:S01]  /*8d30*/  SEL R19, R19, R2, !P0 ;  /* 0x0000000213137207 */ /* 0x000fe20004000000 */
[----:B------:R-:W-:-:S07]  /*8d40*/  IMAD.MOV.U32 R2, RZ, RZ, R11 ;  /* 0x000000ffff027224 */ /* 0x000fce00078e000b */
.L_x_291:
[----:B------:R-:W-:Y:S02]  /*8d50*/  LOP3.LUT P0, RZ, R0, 0xff, RZ, 0xc0, !PT ;  /* 0x000000ff00ff7812 */ /* 0x000fe4000780c0ff */
[----:B------:R-:W-:-:S11]  /*8d60*/  LOP3.LUT R173, R173, 0x1, RZ, 0x3c, !PT ;  /* 0x00000001adad7812 */ /* 0x000fd600078e3cff */
[----:B------:R-:W-:Y:S05]  /*8d70*/  @P0 BRA `(.L_x_294) ;  /* 0xffffff8800300947 */ /* 0x000fea000383ffff */
[----:B------:R-:W-:Y:S05]  /*8d80*/  EXIT ;  /* 0x000000000000794d */ /* 0x000fea0003800000 */
.L_x_17:
[----:B------:R-:W-:-:S08]  /*8d90*/  ISETP.NE.AND P0, PT, R5, RZ, PT ;  /* 0x000000ff0500720c */ /* 0x000fd00003f05270 */
[----:B0-2---:R-:W0:-:S00]  /*8da0*/  USETMAXREG.DEALLOC.CTAPOOL 0x28 ;  /* 0x00000028000079c8 */ /* 0x005e0000080e0500 */
[----:B------:R-:W-:Y:S05]  /*8db0*/  @P0 EXIT ;  /* 0x000000000000094d */ /* 0x000fea0003800000 */
[----:B0-----:R-:W-:Y:S01]  /*8dc0*/  LOP3.LUT P0, RZ, R8, 0xff, RZ, 0xc0, !PT ;  /* 0x000000ff08ff7812 */ /* 0x001fe2000780c0ff */
[----:B------:R-:W-:Y:S02]  /*8dd0*/  IMAD.MOV.U32 R0, RZ, RZ, 0x1 ;  /* 0x00000001ff007424 */ /* 0x000fe400078e00ff */
[----:B------:R-:W-:-:S10]  /*8de0*/  IMAD.MOV.U32 R8, RZ, RZ, RZ ;  /* 0x000000ffff087224 */ /* 0x000fd400078e00ff */
[----:B------:R-:W-:Y:S05]  /*8df0*/  @!P0 BRA `(.L_x_295) ;  /* 0x0000000c00388947 */ /* 0x000fea0003800000 */
[----:B------:R-:W0:Y:S01]  /*8e00*/  S2UR UR8, SR_CgaCtaId ;  /* 0x00000000000879c3 */ /* 0x000e220000008800 */
[----:B------:R-:W-:Y:S01]  /*8e10*/  LOP3.LUT P0, RZ, R4, 0x1f, RZ, 0xc0, !PT ;  /* 0x0000001f04ff7812 */ /* 0x000fe2000780c0ff */
[----:B------:R-:W-:Y:S01]  /*8e20*/  ULDC UR5, c[0x0][0x658] ;  /* 0x0001960000057ab9 */ /* 0x000fe20000000800 */
[----:B------:R-:W-:Y:S01]  /*8e30*/  UMOV UR6, 0xffffffff ;  /* 0xffffffff00067882 */ /* 0x000fe20000000000 */
[----:B------:R-:W-:Y:S01]  /*8e40*/  BSSY B0, `(.L_x_295) ;  /* 0x00000c9000007945 */ /* 0x000fe20003800000 */
[----:B------:R-:W-:Y:S01]  /*8e50*/  USHF.L.U32 UR6, UR6, UR5, URZ ;  /* 0x0000000506067299 */ /* 0x000fe2000800063f */
[C---:B------:R-:W-:Y:S01]  /*8e60*/  ISETP.NE.AND P2, PT, R3.reuse, RZ, PT ;  /* 0x000000ff0300720c */ /* 0x040fe20003f45270 */
[----:B------:R-:W-:Y:S01]  /*8e70*/  IMAD.MOV.U32 R9, RZ, RZ, 0x1 ;  /* 0x00000001ff097424 */ /* 0x000fe200078e00ff */
[----:B------:R-:W-:Y:S01]  /*8e80*/  ISETP.NE.OR P0, PT, R3, RZ, !P0 ;  /* 0x000000ff0300720c */ /* 0x000fe20004705670 */
[----:B------:R-:W-:Y:S01]  /*8e90*/  IMAD.MOV.U32 R0, RZ, RZ, 0x1 ;  /* 0x00000001ff007424 */ /* 0x000fe200078e00ff */
[----:B------:R-:W-:Y:S01]  /*8ea0*/  LOP3.LUT R6, R16, 0x2, RZ, 0xfc, !PT ;  /* 0x0000000210067812 */ /* 0x000fe200078efcff */
[----:B------:R-:W-:Y:S01]  /*8eb0*/  IMAD.MOV.U32 R8, RZ, RZ, RZ ;  /* 0x000000ffff087224 */ /* 0x000fe200078e00ff */
[----:B------:R-:W-:Y:S01]  /*8ec0*/  ULDC UR4, c[0x0][0x600] ;  /* 0x0001800000047ab9 */ /* 0x000fe20000000800 */
[----:B------:R-:W-:Y:S01]  /*8ed0*/  UMOV UR7, 0x1 ;  /* 0x0000000100077882 */ /* 0x000fe20000000000 */
[----:B------:R-:W-:-:S02]  /*8ee0*/  UIADD3 UR22, UR40, 0x1, URZ ;  /* 0x0000000128167890 */ /* 0x000fc4000fffe03f */
[----:B------:R-:W-:Y:S02]  /*8ef0*/  UIADD3 UR15, UR4, -0x1, URZ ;  /* 0xffffffff040f7890 */ /* 0x000fe4000fffe03f */
[----:B------:R-:W-:Y:S02]  /*8f00*/  USHF.L.U32 UR17, UR7, UR5, URZ ;  /* 0x0000000507117299 */ /* 0x000fe4000800063f */
[----:B------:R-:W-:Y:S01]  /*8f10*/  ULOP3.LUT UR16, URZ, UR6, URZ, 0x33, !UPT ;  /* 0x000000063f107292 */ /* 0x000fe2000f8e333f */
[----:B------:R-:W-:Y:S01]  /*8f20*/  ULDC.64 UR20, c[0x0][0x198] ;  /* 0x0000660000147ab9 */ /* 0x000fe20000000a00 */
[----:B0-----:R-:W-:-:S10]  /*8f30*/  IMAD.U32 R7, RZ, RZ, UR8 ;  /* 0x00000008ff077e24 */ /* 0x001fd4000f8e00ff */
.L_x_307:
[----:B------:R-:W-:-:S03]  /*8f40*/  UMOV UR4, 0xffffffff ;  /* 0xffffffff00047882 */ /* 0x000fc60000000000 */
[----:B------:R-:W-:Y:S05]  /*8f50*/  BRA.DIV UR4, `(.L_x_296) ;  /* 0x0000001204187947 */ /* 0x000fea000b800000 */
[----:B------:R-:W-:-:S13]  /*8f60*/  ELECT P6, URZ, PT ;  /* 0x00000000003f782f */ /* 0x000fda00038c0000 */
.L_x_321:
[----:B------:R-:W0:Y:S01]  /*8f70*/  LDC R3, c[0x0][0x28c] ;  /* 0x0000a300ff037b82 */ /* 0x000e220000000800 */
[----:B------:R-:W-:Y:S01]  /*8f80*/  BSSY B1, `(.L_x_297) ;  /* 0x000003c000017945 */ /* 0x000fe20003800000 */
[----:B0-----:R-:W-:-:S13]  /*8f90*/  ISETP.LT.OR P6, PT, R3, 0x1, !P6 ;  /* 0x000000010300780c */ /* 0x001fda00077c1670 */
[----:B------:R-:W-:Y:S05]  /*8fa0*/  @P6 BRA `(.L_x_298) ;  /* 0x0000000000e46947 */ /* 0x000fea0003800000 */
[----:B------:R-:W-:Y:S02]  /*8fb0*/  IMAD R7, R19, 0x2, R7 ;  /* 0x0000000213077824 */ /* 0x000fe400078e0207 */
[----:B------:R-:W-:Y:S02]  /*8fc0*/  IMAD.SHL.U32 R22, R22, 0x100, RZ ;  /* 0x0000010016167824 */ /* 0x000fe400078e00ff */
[----:B------:R-:W-:Y:S02]  /*8fd0*/  IMAD.MOV.U32 R14, RZ, RZ, RZ ;  /* 0x000000ffff0e7224 */ /* 0x000fe400078e00ff */
[----:B------:R-:W-:Y:S02]  /*8fe0*/  IMAD.U32 R15, RZ, RZ, UR22 ;  /* 0x00000016ff0f7e24 */ /* 0x000fe4000f8e00ff */
[----:B------:R-:W-:Y:S02]  /*8ff0*/  IMAD.MOV.U32 R3, RZ, RZ, R0 ;  /* 0x000000ffff037224 */ /* 0x000fe400078e0000 */
[----:B------:R-:W-:-:S02]  /*9000*/  IMAD.MOV.U32 R4, RZ, RZ, R8 ;  /* 0x000000ffff047224 */ /* 0x000fc400078e0008 */
[----:B------:R-:W-:-:S07]  /*9010*/  IMAD.SHL.U32 R11, R7, 0x20, RZ ;  /* 0x00000020070b7824 */ /* 0x000fce00078e00ff */
.L_x_302:
[----:B------:R-:W0:Y:S01]  /*9020*/  S2UR UR4, SR_CgaCtaId ;  /* 0x00000000000479c3 */ /* 0x000e220000008800 */
[----:B------:R-:W-:Y:S02]  /*9030*/  MOV R10, 0x400 ;  /* 0x00000400000a7802 */ /* 0x000fe40000000f00 */
[----:B------:R-:W-:Y:S01]  /*9040*/  SHF.L.U32 R5, R3, 0x1f, RZ ;  /* 0x0000001f03057819 */ /* 0x000fe200000006ff */
[----:B0-----:R-:W-:-:S05]  /*9050*/  IMAD.U32 R7, RZ, RZ, UR4 ;  /* 0x00000004ff077e24 */ /* 0x001fca000f8e00ff */
[----:B------:R-:W-:Y:S02]  /*9060*/  LEA R13, R7, R10, 0x18 ;  /* 0x0000000a070d7211 */ /* 0x000fe400078ec0ff */
[----:B------:R-:W0:Y:S03]  /*9070*/  @!P2 LDC R10, c[0x0][0x500] ;  /* 0x00014000ff0aab82 */ /* 0x000e260000000800 */
[----:B------:R-:W-:-:S04]  /*9080*/  IMAD R12, R4, 0x8, R13 ;  /* 0x00000008040c7824 */ /* 0x000fc800078e020d */
[----:B------:R-:W1:Y:S02]  /*9090*/  SYNCS.PHASECHK.TRANS64.TRYWAIT P1, [R12+URZ+0x28], R5 ;  /* 0x000028050c0075a7 */ /* 0x000e64000802017f */
[----:B-1----:R-:W-:Y:S05]  /*90a0*/  @!P1 BRA `(.L_x_299) ;  /* 0x0000000c00e49947 */ /* 0x002fea0003800000 */
.L_x_322:
[----:B-1----:R-:W-:Y:S01]  /*90b0*/  PRMT R5, R6, 0x9910, RZ ;  /* 0x0000991006057816 */ /* 0x002fe200000000ff */
[----:B0-----:R0:W-:Y:S03]  /*90c0*/  @!P2 SYNCS.ARRIVE.TRANS64 RZ, [R12+URZ], R10 ;  /* 0x0000000a0cffa9a7 */ /* 0x0011e6000800003f */
[----:B------:R-:W-:-:S13]  /*90d0*/  ISETP.NE.AND P1, PT, R5, 0x2, PT ;  /* 0x000000020500780c */ /* 0x000fda0003f25270 */
[----:B0-----:R-:W-:Y:S05]  /*90e0*/  @P1 BRA `(.L_x_300) ;  /* 0x0000000000041947 */ /* 0x001fea0003800000 */
[----:B------:R-:W-:Y:S01]  /*90f0*/  BPT.TRAP 0x1 ;  /* 0x000000040000795c */ /* 0x000fe20000300000 */
.L_x_300:
[----:B------:R-:W-:Y:S05]  /*9100*/  @P0 BRA `(.L_x_301) ;  /* 0x0000000000040947 */ /* 0x000fea0003800000 */
[----:B------:R-:W-:Y:S01]  /*9110*/  BPT.TRAP 0x1 ;  /* 0x000000040000795c */ /* 0x000fe20000300000 */
.L_x_301:
[----:B------:R-:W-:Y:S01]  /*9120*/  IMAD R5, R4, 0x2, R7 ;  /* 0x0000000204057824 */ /* 0x000fe200078e0207 */
[----:B------:R-:W-:Y:S01]  /*9130*/  R2UR UR9, R12 ;  /* 0x000000000c0972ca */ /* 0x000fe200000e0000 */
[----:B------:R-:W-:Y:S01]  /*9140*/  VIADD R15, R15, 0xffffffff ;  /* 0xffffffff0f0f7836 */ /* 0x000fe20000000000 */
[----:B------:R-:W-:Y:S01]  /*9150*/  UIADD3 UR4, UP0, UR20, 0xf0, URZ ;  /* 0x000000f014047890 */ /* 0x000fe2000ff1e03f */
[----:B------:R-:W-:Y:S01]  /*9160*/  IMAD.SHL.U32 R5, R5, 0x400, RZ ;  /* 0x0000040005057824 */ /* 0x000fe200078e00ff */
[----:B------:R-:W-:Y:S01]  /*9170*/  R2UR UR11, R11 ;  /* 0x000000000b0b72ca */ /* 0x000fe200000e0000 */
[----:B------:R-:W-:Y:S01]  /*9180*/  UIADD3 UR24, UP1, UR20, 0x1f0, URZ ;  /* 0x000001f014187890 */ /* 0x000fe2000ff3e03f */
[----:B------:R-:W-:Y:S01]  /*9190*/  R2UR UR10, R14 ;  /* 0x000000000e0a72ca */ /* 0x000fe200000e0000 */
[--C-:B------:R-:W-:Y:S01]  /*91a0*/  IMAD R5, R5, 0x4, R13.reuse ;  /* 0x0000000405057824 */ /* 0x100fe200078e020d */
[----:B------:R-:W-:Y:S01]  /*91b0*/  R2UR UR12, R2 ;  /* 0x00000000020c72ca */ /* 0x000fe200000e0000 */
[----:B------:R-:W-:Y:S01]  /*91c0*/  IMAD R13, R4, 0x8000, R13 ;  /* 0x00008000040d7824 */ /* 0x000fe200078e020d */
[----:B------:R-:W-:Y:S01]  /*91d0*/  R2UR UR18, R22 ;  /* 0x00000000161272ca */ /* 0x000fe200000e0000 */
[----:B------:R-:W-:Y:S01]  /*91e0*/  VIADD R4, R4, 0x1 ;  /* 0x0000000104047836 */ /* 0x000fe20000000000 */
[----:B------:R-:W-:Y:S01]  /*91f0*/  R2UR UR5, R5 ;  /* 0x00000000050572ca */ /* 0x000fe200000e0000 */
[----:B------:R-:W-:Y:S01]  /*9200*/  UIADD3.X UR25, URZ, UR21, URZ, UP1, !UPT ;  /* 0x000000153f197290 */ /* 0x000fe20008ffe43f */
[----:B------:R-:W-:Y:S01]  /*9210*/  R2UR UR8, R13 ;  /* 0x000000000d0872ca */ /* 0x000fe200000e0000 */
[----:B------:R-:W-:Y:S01]  /*9220*/  UMOV UR19, 0x30000 ;  /* 0x0003000000137882 */ /* 0x000fe20000000000 */
[----:B------:R-:W-:Y:S01]  /*9230*/  ISETP.GT.AND P3, PT, R15, 0x1, PT ;  /* 0x000000010f00780c */ /* 0x000fe20003f64270 */
[----:B------:R-:W-:Y:S01]  /*9240*/  UMOV UR6, 0x0 ;  /* 0x0000000000067882 */ /* 0x000fe20000000000 */
[----:B------:R-:W-:Y:S01]  /*9250*/  UMOV UR7, 0x10000000 ;  /* 0x1000000000077882 */ /* 0x000fe20000000000 */
[----:B------:R-:W-:Y:S01]  /*9260*/  ISETP.NE.AND P1, PT, R4, 0x5, PT ;  /* 0x000000050400780c */ /* 0x000fe20003f25270 */
[----:B------:R-:W-:-:S03]  /*9270*/  VIADD R14, R14, 0x20 ;  /* 0x000000200e0e7836 */ /* 0x000fc60000000000 */
[----:B------:R-:W-:Y:S02]  /*9280*/  SEL R10, RZ, 0x1, P1 ;  /* 0x00000001ff0a7807 */ /* 0x000fe40000800000 */
[----:B------:R-:W-:Y:S01]  /*9290*/  UIADD3 UR13, UR5, 0x180, URZ ;  /* 0x00000180050d7890 */ /* 0x000fe2000fffe03f */
[----:B------:R-:W-:Y:S01]  /*92a0*/  SEL R4, R4, RZ, P1 ;  /* 0x000000ff04047207 */ /* 0x000fe20000800000 */
[----:B------:R-:W-:Y:S01]  /*92b0*/  UIADD3.X UR5, URZ, UR21, URZ, UP0, !UPT ;  /* 0x000000153f057290 */ /* 0x000fe200087fe43f */
[----:B------:R-:W-:Y:S01]  /*92c0*/  LOP3.LUT R3, R3, R10, RZ, 0x3c, !PT ;  /* 0x0000000a03037212 */ /* 0x000fe200078e3cff */
[----:B------:R-:W-:-:S03]  /*92d0*/  UIADD3 UR14, UR8, 0xa180, URZ ;  /* 0x0000a180080e7890 */ /* 0x000fc6000fffe03f */
[----:B------:R-:W-:-:S04]  /*92e0*/  UMOV UR8, UR13 ;  /* 0x0000000d00087c82 */ /* 0x000fc80008000000 */
[----:B------:R0:W-:Y:S02]  /*92f0*/  UTMALDG.3D.MULTICAST [UR8], [UR4], UR19, desc[UR6] ;  /* 0x00000608040073b4 */ /* 0x0001e40008011813 */
[----:B0-----:R-:W-:Y:S01]  /*9300*/  UMOV UR8, UR14 ;  /* 0x0000000e00087c82 */ /* 0x001fe20008000000 */
[----:B------:R-:W-:Y:S02]  /*9310*/  UMOV UR11, UR18 ;  /* 0x00000012000b7c82 */ /* 0x000fe40008000000 */
[----:B------:R0:W-:Y:S02]  /*9320*/  UTMALDG.3D [UR8], [UR24], desc[UR6] ;  /* 0x00000608180075b4 */ /* 0x0001e40008011000 */
[----:B0-----:R-:W-:Y:S05]  /*9330*/  @P3 BRA `(.L_x_302) ;  /* 0xfffffffc00383947 */ /* 0x001fea000383ffff */
.L_x_298:
[----:B------:R-:W-:Y:S05]  /*9340*/  BSYNC B1 ;  /* 0x0000000000017941 */ /* 0x000fea0003800000 */
.L_x_297:
[----:B------:R-:W2:Y:S01]  /*9350*/  LDL.64 R12, [R1] ;  /* 0x00000000010c7983 */ /* 0x000ea20000100a00 */
[----:B------:R-:W-:Y:S01]  /*9360*/  LOP3.LUT P4, RZ, R9, 0xff, RZ, 0xc0, !PT ;  /* 0x000000ff09ff7812 */ /* 0x000fe2000788c0ff */
[----:B------:R-:W-:Y:S01]  /*9370*/  VIADD R8, R8, UR40 ;  /* 0x0000002808087c36 */ /* 0x000fe20008000000 */
[----:B------:R-:W-:Y:S01]  /*9380*/  ULDC.64 UR4, c[0x0][0x650] ;  /* 0x0001940000047ab9 */ /* 0x000fe20000000a00 */
[----:B------:R-:W-:Y:S01]  /*9390*/  IMAD.U32 R5, RZ, RZ, UR40 ;  /* 0x00000028ff057e24 */ /* 0x000fe2000f8e00ff */
[----:B------:R-:W-:Y:S01]  /*93a0*/  UISETP.GE.U32.AND UP0, UPT, UR40, 0x5, UPT ;  /* 0x000000052800788c */ /* 0x000fe2000bf06070 */
[----:B------:R-:W-:Y:S01]  /*93b0*/  BSSY B1, `(.L_x_303) ;  /* 0x000006f000017945 */ /* 0x000fe20003800000 */
[----:B------:R-:W-:Y:S01]  /*93c0*/  ISETP.GT.U32.AND P1, PT, R8, 0x4, PT ;  /* 0x000000040800780c */ /* 0x000fe20003f24070 */
[----:B------:R-:W-:Y:S01]  /*93d0*/  IMAD.MOV.U32 R19, RZ, RZ, -0x1 ;  /* 0xffffffffff137424 */ /* 0x000fe200078e00ff */
[----:B------:R-:W-:Y:S01]  /*93e0*/  PRMT R9, RZ, 0x7610, R9 ;  /* 0x00007610ff097816 */ /* 0x000fe20000000009 */
[----:B------:R-:W-:Y:S01]  /*93f0*/  IMAD.MOV.U32 R22, RZ, RZ, -0x1 ;  /* 0xffffffffff167424 */ /* 0x000fe200078e00ff */
[----:B------:R-:W-:-:S02]  /*9400*/  ISETP.LT.U32.AND P1, PT, R5, 0x5, P1 ;  /* 0x000000050500780c */ /* 0x000fc40000f21070 */
[----:B------:R-:W-:Y:S01]  /*9410*/  PLOP3.LUT P3, PT, PT, PT, UP0, 0x80, 0x0 ;  /* 0x000000000000781c */ /* 0x000fe20003f6f008 */
[----:B------:R-:W0:Y:S01]  /*9420*/  @P4 S2R R7, SR_CgaCtaId ;  /* 0x0000000000074919 */ /* 0x000e220000008800 */
[----:B------:R-:W-:-:S04]  /*9430*/  @P4 MOV R2, 0x400 ;  /* 0x0000040000024802 */ /* 0x000fc80000000f00 */
[----:B0-----:R-:W-:Y:S01]  /*9440*/  @P4 LEA R4, R7, R2, 0x18 ;  /* 0x0000000207044211 */ /* 0x001fe200078ec0ff */
[----:B------:R-:W-:-:S03]  /*9450*/  IMAD.WIDE.U32 R2, R8, -0x33333333, RZ ;  /* 0xcccccccd08027825 */ /* 0x000fc600078e00ff */
[----:B------:R0:W-:Y:S01]  /*9460*/  @P4 SYNCS.ARRIVE.TRANS64.A1T0 RZ, [R4+URZ+0x88], RZ ;  /* 0x000088ff04ff49a7 */ /* 0x0001e2000810003f */
[----:B------:R-:W-:Y:S01]  /*9470*/  IMAD.MOV.U32 R2, RZ, RZ, -0x1 ;  /* 0xffffffffff027424 */ /* 0x000fe200078e00ff */
[----:B------:R-:W-:Y:S02]  /*9480*/  SHF.R.U32.HI R5, RZ, 0x2, R3 ;  /* 0x00000002ff057819 */ /* 0x000fe40000011603 */
[----:B------:R-:W-:-:S03]  /*9490*/  SEL R3, RZ, 0x1, !P1 ;  /* 0x00000001ff037807 */ /* 0x000fc60004800000 */
[----:B------:R-:W-:Y:S01]  /*94a0*/  IMAD R8, R5, -0x5, R8 ;  /* 0xfffffffb05087824 */ /* 0x000fe200078e0208 */
[----:B------:R-:W-:Y:S02]  /*94b0*/  LOP3.LUT R0, R0, R3, RZ, 0x3c, !PT ;  /* 0x0000000300007212 */ /* 0x000fe400078e3cff */
[----:B------:R-:W-:Y:S02]  /*94c0*/  PRMT R3, RZ, 0x7610, R3 ;  /* 0x00007610ff037816 */ /* 0x000fe40000000003 */
[----:B------:R-:W-:Y:S02]  /*94d0*/  @P3 LOP3.LUT R0, R0, 0x1, R5, 0x78, !PT ;  /* 0x0000000100003812 */ /* 0x000fe400078e7805 */
[----:B--2---:R-:W-:-:S04]  /*94e0*/  IADD3 R18, P4, R18, R12, RZ ;  /* 0x0000000c12127210 */ /* 0x004fc80007f9e0ff */
[----:B------:R-:W-:Y:S01]  /*94f0*/  ISETP.GE.U32.AND P1, PT, R18, UR4, PT ;  /* 0x0000000412007c0c */ /* 0x000fe2000bf26070 */
[----:B------:R-:W-:-:S05]  /*9500*/  IMAD.X R17, R17, 0x1, R23, P4 ;  /* 0x0000000111117824 */ /* 0x000fca00020e0617 */
[----:B------:R-:W-:-:S13]  /*9510*/  ISETP.GE.U32.AND.EX P1, PT, R17, UR5, PT, P1 ;  /* 0x0000000511007c0c */ /* 0x000fda000bf26110 */
[----:B0-----:R-:W-:Y:S05]  /*9520*/  @P1 BRA `(.L_x_304) ;  /* 0x00000004005c1947 */ /* 0x001fea0003800000 */
[----:B------:R-:W0:Y:S01]  /*9530*/  S2R R12, SR_CTAID.X ;  /* 0x00000000000c7919 */ /* 0x000e220000002500 */
[----:B------:R-:W-:Y:S01]  /*9540*/  ULDC.64 UR4, c[0x0][0x628] ;  /* 0x00018a0000047ab9 */ /* 0x000fe20000000a00 */
[----:B------:R-:W1:Y:S01]  /*9550*/  LDC R13, c[0x0][0x144] ;  /* 0x00005100ff0d7b82 */ /* 0x000e620000000800 */
[----:B------:R-:W-:Y:S01]  /*9560*/  ISETP.NE.U32.AND P1, PT, RZ, UR4, PT ;  /* 0x00000004ff007c0c */ /* 0x000fe2000bf25070 */
[----:B------:R-:W2:Y:S01]  /*9570*/  S2R R10, SR_CTAID.Y ;  /* 0x00000000000a7919 */ /* 0x000ea20000002600 */
[----:B------:R-:W-:Y:S01]  /*9580*/  ULDC UR7, c[0x0][0x630] ;  /* 0x00018c0000077ab9 */ /* 0x000fe20000000800 */
[----:B------:R-:W-:Y:S01]  /*9590*/  ULDC UR8, c[0x0][0x150] ;  /* 0x0000540000087ab9 */ /* 0x000fe20000000800 */
[----:B------:R-:W-:Y:S01]  /*95a0*/  ISETP.NE.AND.EX P1, PT, RZ, UR5, PT, P1 ;  /* 0x00000005ff007c0c */ /* 0x000fe2000bf25310 */
[----:B------:R-:W-:Y:S02]  /*95b0*/  IMAD.MOV.U32 R2, RZ, RZ, R18 ;  /* 0x000000ffff027224 */ /* 0x000fe400078e0012 */
[----:B------:R-:W-:Y:S01]  /*95c0*/  IMAD.MOV.U32 R3, RZ, RZ, R17 ;  /* 0x000000ffff037224 */ /* 0x000fe200078e0011 */
[----:B0-----:R-:W-:-:S09]  /*95d0*/  I2FP.F32.U32 R14, R12 ;  /* 0x0000000c000e7245 */ /* 0x001fd20000201000 */
[----:B------:R-:W-:Y:S05]  /*95e0*/  @!P1 BRA `(.L_x_305) ;  /* 0x0000000000289947 */ /* 0x000fea0003800000 */
[----:B------:R-:W-:Y:S02]  /*95f0*/  ULDC UR6, c[0x0][0x634] ;  /* 0x00018d0000067ab9 */ /* 0x000fe40000000800 */
[----:B------:R-:W-:-:S05]  /*9600*/  IADD3 R3, P1, R18, UR6, RZ ;  /* 0x0000000612037c10 */ /* 0x000fca000ff3e0ff */
[----:B------:R-:W-:-:S04]  /*9610*/  IMAD.X R11, RZ, RZ, R17, P1 ;  /* 0x000000ffff0b7224 */ /* 0x000fc800008e0611 */
[----:B------:R-:W-:-:S04]  /*9620*/  IMAD.WIDE.U32 R4, R11, UR4, RZ ;  /* 0x000000040b047c25 */ /* 0x000fc8000f8e00ff */
[----:B------:R-:W-:-:S04]  /*9630*/  IMAD.WIDE.U32 R4, P1, R3, UR5, R4 ;  /* 0x0000000503047c25 */ /* 0x000fc8000f820004 */
[----:B------:R-:W-:-:S04]  /*9640*/  IMAD.WIDE.U32 R2, R3, UR4, RZ ;  /* 0x0000000403027c25 */ /* 0x000fc8000f8e00ff */
[----:B------:R-:W-:Y:S01]  /*9650*/  IMAD.MOV.U32 R2, RZ, RZ, R5 ;  /* 0x000000ffff027224 */ /* 0x000fe200078e0005 */
[----:B------:R-:W-:Y:S01]  /*9660*/  IADD3 RZ, P3, R3, R4, RZ ;  /* 0x0000000403ff7210 */ /* 0x000fe20007f7e0ff */
[----:B------:R-:W-:-:S04]  /*9670*/  IMAD.X R3, RZ, RZ, RZ, P1 ;  /* 0x000000ffff037224 */ /* 0x000fc800008e06ff */
[----:B------:R-:W-:-:S08]  /*9680*/  IMAD.WIDE.U32.X R2, R11, UR5, R2, P3 ;  /* 0x000000050b027c25 */ /* 0x000fd000098e0402 */
.L_x_305:
[----:B------:R-:W-:Y:S01]  /*9690*/  FMUL R14, R14, UR8 ;  /* 0x000000080e0e7c20 */ /* 0x000fe20008400000 */
[--C-:B------:R-:W-:Y:S01]  /*96a0*/  SHF.R.U64 R11, R2, UR7, R3.reuse ;  /* 0x00000007020b7c19 */ /* 0x100fe20008001203 */
[----:B------:R-:W-:Y:S01]  /*96b0*/  ULDC.64 UR4, c[0x0][0x620] ;  /* 0x0001880000047ab9 */ /* 0x000fe20000000a00 */
[----:B------:R-:W-:Y:S01]  /*96c0*/  SHF.R.U32.HI R2, RZ, UR7, R3 ;  /* 0x00000007ff027c19 */ /* 0x000fe20008011603 */
[----:B------:R-:W-:Y:S01]  /*96d0*/  IMAD.MOV.U32 R3, RZ, RZ, R17 ;  /* 0x000000ffff037224 */ /* 0x000fe200078e0011 */
[----:B------:R-:W-:Y:S01]  /*96e0*/  IADD3 R15, P1, RZ, -R11, RZ ;  /* 0x8000000bff0f7210 */ /* 0x000fe20007f3e0ff */
[----:B------:R-:W0:Y:S01]  /*96f0*/  F2I.U32.TRUNC.NTZ R14, R14 ;  /* 0x0000000e000e7305 */ /* 0x000e22000020f000 */
[----:B------:R-:W-:-:S03]  /*9700*/  ULDC.64 UR6, c[0x0][0x640] ;  /* 0x0001900000067ab9 */ /* 0x000fc60000000a00 */
[----:B------:R-:W-:Y:S01]  /*9710*/  IMAD.X R2, RZ, RZ, ~R2, P1 ;  /* 0x000000ffff027224 */ /* 0x000fe200008e0e02 */
[----:B------:R-:W-:-:S03]  /*9720*/  ISETP.NE.U32.AND P1, PT, RZ, UR6, PT ;  /* 0x00000006ff007c0c */ /* 0x000fc6000bf25070 */
[----:B------:R-:W-:Y:S01]  /*9730*/  IMAD R2, R2, UR4, RZ ;  /* 0x0000000402027c24 */ /* 0x000fe2000f8e02ff */
[----:B------:R-:W-:-:S03]  /*9740*/  ISETP.NE.AND.EX P1, PT, RZ, UR7, PT, P1 ;  /* 0x00000007ff007c0c */ /* 0x000fc6000bf25310 */
[C---:B------:R-:W-:Y:S01]  /*9750*/  IMAD R5, R15.reuse, UR5, R2 ;  /* 0x000000050f057c24 */ /* 0x040fe2000f8e0202 */
[----:B------:R-:W-:Y:S01]  /*9760*/  ULDC UR5, c[0x0][0x154] ;  /* 0x0000550000057ab9 */ /* 0x000fe20000000800 */
[----:B------:R-:W-:Y:S02]  /*9770*/  IMAD.MOV.U32 R2, RZ, RZ, R18 ;  /* 0x000000ffff027224 */ /* 0x000fe400078e0012 */
[----:B0-----:R-:W-:Y:S02]  /*9780*/  IMAD.MOV R4, RZ, RZ, -R14 ;  /* 0x000000ffff047224 */ /* 0x001fe400078e0a0e */
[----:B------:R-:W-:Y:S01]  /*9790*/  IMAD.WIDE.U32 R2, R15, UR4, R2 ;  /* 0x000000040f027c25 */ /* 0x000fe2000f8e0002 */
[----:B------:R-:W-:-:S03]  /*97a0*/  ULDC UR4, c[0x0][0x618] ;  /* 0x0001860000047ab9 */ /* 0x000fc60000000800 */
[----:B-1----:R-:W-:Y:S01]  /*97b0*/  IMAD R12, R13, R4, R12 ;  /* 0x000000040d0c7224 */ /* 0x002fe200078e020c */
[----:B--2---:R-:W-:Y:S01]  /*97c0*/  I2FP.F32.U32 R4, R10 ;  /* 0x0000000a00047245 */ /* 0x004fe20000201000 */
[----:B------:R-:W0:Y:S01]  /*97d0*/  LDC R13, c[0x0][0x148] ;  /* 0x00005200ff0d7b82 */ /* 0x000e220000000800 */
[----:B------:R-:W-:-:S03]  /*97e0*/  IMAD.IADD R3, R3, 0x1, R5 ;  /* 0x0000000103037824 */ /* 0x000fc600078e0205 */
[----:B------:R-:W-:Y:S02]  /*97f0*/  FMUL R4, R4, UR5 ;  /* 0x0000000504047c20 */ /* 0x000fe40008400000 */
[--C-:B------:R-:W-:Y:S02]  /*9800*/  SHF.R.U64 R14, R2, UR4, R3.reuse ;  /* 0x00000004020e7c19 */ /* 0x100fe40008001203 */
[----:B------:R-:W-:Y:S01]  /*9810*/  SHF.R.U32.HI R3, RZ, UR4, R3 ;  /* 0x00000004ff037c19 */ /* 0x000fe20008011603 */
[----:B------:R1:W2:Y:S01]  /*9820*/  F2I.U32.TRUNC.NTZ R20, R4 ;  /* 0x0000000400147305 */ /* 0x0002a2000020f000 */
[----:B------:R-:W-:Y:S02]  /*9830*/  ULDC UR4, c[0x0][0x608] ;  /* 0x0001820000047ab9 */ /* 0x000fe40000000800 */
[--C-:B------:R-:W-:Y:S02]  /*9840*/  SHF.R.U64 R19, R14, UR4, R3.reuse ;  /* 0x000000040e137c19 */ /* 0x100fe40008001203 */
[----:B------:R-:W-:Y:S01]  /*9850*/  SHF.R.U32.HI R2, RZ, UR4, R3 ;  /* 0x00000004ff027c19 */ /* 0x000fe20008011603 */
[----:B------:R-:W-:-:S03]  /*9860*/  ULDC UR4, c[0x0][0x658] ;  /* 0x0001960000047ab9 */ /* 0x000fc60000000800 */
[--C-:B------:R-:W-:Y:S02]  /*9870*/  SHF.R.U64 R15, R19, UR4, R2.reuse ;  /* 0x00000004130f7c19 */ /* 0x100fe40008001202 */
[----:B------:R-:W-:-:S03]  /*9880*/  SHF.R.U32.HI R21, RZ, UR4, R2 ;  /* 0x00000004ff157c19 */ /* 0x000fc60008011602 */
[----:B------:R-:W-:Y:S02]  /*9890*/  IMAD.MOV.U32 R2, RZ, RZ, R15 ;  /* 0x000000ffff027224 */ /* 0x000fe400078e000f */
[----:B------:R-:W-:Y:S01]  /*98a0*/  IMAD.MOV.U32 R3, RZ, RZ, R21 ;  /* 0x000000ffff037224 */ /* 0x000fe200078e0015 */
[----:B-12---:R-:W-:Y:S06]  /*98b0*/  @!P1 BRA `(.L_x_306) ;  /* 0x0000000000289947 */ /* 0x006fec0003800000 */
        /* <DEDUP_REMOVED lines=10> */
.L_x_306:
[----:B------:R-:W1:Y:S01]  /*9960*/  LDC R4, c[0x0][0x65c] ;  /* 0x00019700ff047b82 */ /* 0x000e620000000800 */
[----:B------:R-:W-:Y:S01]  /*9970*/  ULDC UR4, c[0x0][0x648] ;  /* 0x0001920000047ab9 */ /* 0x000fe20000000800 */
[----:B------:R-:W-:Y:S01]  /*9980*/  LOP3.LUT R19, R19, UR16, RZ, 0xc0, !PT ;  /* 0x0000001013137c12 */ /* 0x000fe2000f8ec0ff */
[----:B------:R-:W-:Y:S01]  /*9990*/  IMAD.MOV R20, RZ, RZ, -R20 ;  /* 0x000000ffff147224 */ /* 0x000fe200078e0a14 */
[----:B------:R-:W-:Y:S01]  /*99a0*/  SHF.R.U64 R2, R2, UR4, R3 ;  /* 0x0000000402027c19 */ /* 0x000fe20008001203 */
[----:B------:R-:W-:Y:S01]  /*99b0*/  ULDC UR4, c[0x0][0x638] ;  /* 0x00018e0000047ab9 */ /* 0x000fe20000000800 */
[----:B------:R-:W-:Y:S01]  /*99c0*/  LOP3.LUT R14, R14, UR15, RZ, 0xc0, !PT ;  /* 0x0000000f0e0e7c12 */ /* 0x000fe2000f8ec0ff */
[----:B------:R-:W-:Y:S01]  /*99d0*/  ULDC UR5, c[0x0][0x610] ;  /* 0x0001840000057ab9 */ /* 0x000fe20000000800 */
[----:B------:R-:W-:Y:S02]  /*99e0*/  IMAD.MOV.U32 R3, RZ, RZ, 0x1 ;  /* 0x00000001ff037424 */ /* 0x000fe400078e00ff */
[----:B------:R-:W-:Y:S01]  /*99f0*/  IMAD R19, R2, UR17, R19 ;  /* 0x0000001102137c24 */ /* 0x000fe2000f8e0213 */
[----:B-1----:R-:W-:Y:S01]  /*9a00*/  ISETP.NE.AND P1, PT, R4, 0x1, PT ;  /* 0x000000010400780c */ /* 0x002fe20003f25270 */
[----:B------:R-:W-:-:S02]  /*9a10*/  IMAD.MOV R4, RZ, RZ, -R2 ;  /* 0x000000ffff047224 */ /* 0x000fc400078e0a02 */
[----:B------:R-:W-:Y:S02]  /*9a20*/  IMAD.MOV.U32 R2, RZ, RZ, R11 ;  /* 0x000000ffff027224 */ /* 0x000fe400078e000b */
[----:B------:R-:W-:Y:S01]  /*9a30*/  IMAD R15, R4, UR4, R15 ;  /* 0x00000004040f7c24 */ /* 0x000fe2000f8e020f */
[----:B------:R-:W-:-:S03]  /*9a40*/  ULDC UR4, c[0x0][0x600] ;  /* 0x0001800000047ab9 */ /* 0x000fc60000000800 */
[----:B------:R-:W-:-:S04]  /*9a50*/  IMAD R15, R15, UR4, R14 ;  /* 0x000000040f0f7c24 */ /* 0x000fc8000f8e020e */
[----:B0-----:R-:W-:-:S04]  /*9a60*/  @P1 IMAD R12, R13, R20, R10 ;  /* 0x000000140d0c1224 */ /* 0x001fc800078e020a */
[----:B------:R-:W-:-:S05]  /*9a70*/  IMAD R12, R19, UR5, R12 ;  /* 0x00000005130c7c24 */ /* 0x000fca000f8e020c */
[----:B------:R-:W-:Y:S02]  /*9a80*/  SEL R22, R15, R12, !P1 ;  /* 0x0000000c0f167207 */ /* 0x000fe40004800000 */
[----:B------:R-:W-:-:S07]  /*9a90*/  SEL R19, R12, R15, !P1 ;  /* 0x0000000f0c137207 */ /* 0x000fce0004800000 */
.L_x_304:
[----:B------:R-:W-:Y:S05]  /*9aa0*/  BSYNC B1 ;  /* 0x0000000000017941 */ /* 0x000fea0003800000 */
.L_x_303:
[----:B------:R-:W-:-:S13]  /*9ab0*/  LOP3.LUT P1, RZ, R3, 0xff, RZ, 0xc0, !PT ;  /* 0x000000ff03ff7812 */ /* 0x000fda000782c0ff */
[----:B------:R-:W-:Y:S05]  /*9ac0*/  @P1 BRA `(.L_x_307) ;  /* 0xfffffff4001c1947 */ /* 0x000fea000383ffff */
[----:B------:R-:W-:Y:S05]  /*9ad0*/  BSYNC B0 ;  /* 0x0000000000007941 */ /* 0x000fea0003800000 */
.L_x_295:
[----:B------:R-:W-:-:S03]  /*9ae0*/  UMOV UR4, 0xffffffff ;  /* 0xffffffff00047882 */ /* 0x000fc60000000000 */
[----:B------:R-:W-:Y:S05]  /*9af0*/  BRA.DIV UR4, `(.L_x_308) ;  /* 0x0000000604647947 */ /* 0x000fea000b800000 */
[----:B------:R-:W-:-:S13]  /*9b00*/  ELECT P6, URZ, PT ;  /* 0x00000000003f782f */ /* 0x000fda00038c0000 */
.L_x_325:
[----:B------:R-:W-:Y:S04]  /*9b10*/  BSSY B0, `(.L_x_309) ;  /* 0x0000034000007945 */ /* 0x000fe80003800000 */
[----:B------:R-:W-:Y:S05]  /*9b20*/  @!P6 BRA `(.L_x_310) ;  /* 0x0000000000c8e947 */ /* 0x000fea0003800000 */
[----:B------:R-:W-:-:S04]  /*9b30*/  LOP3.LUT R16, R16, 0x2, RZ, 0xfc, !PT ;  /* 0x0000000210107812 */ /* 0x000fc800078efcff */
[----:B------:R-:W-:-:S13]  /*9b40*/  ISETP.NE.AND P0, PT, R16, 0x3, PT ;  /* 0x000000031000780c */ /* 0x000fda0003f05270 */
[----:B------:R-:W-:Y:S05]  /*9b50*/  @!P0 BRA `(.L_x_311) ;  /* 0x0000000000048947 */ /* 0x000fea0003800000 */
[----:B------:R-:W-:Y:S01]  /*9b60*/  BPT.TRAP 0x1 ;  /* 0x000000040000795c */ /* 0x000fe20000300000 */
.L_x_311:
[----:B------:R-:W0:Y:S01]  /*9b70*/  S2R R3, SR_CgaCtaId ;  /* 0x0000000000037919 */ /* 0x000e220000008800 */
[----:B------:R-:W-:-:S04]  /*9b80*/  MOV R2, 0x400 ;  /* 0x0000040000027802 */ /* 0x000fc80000000f00 */
[----:B0-----:R-:W-:Y:S02]  /*9b90*/  LEA R3, R3, R2, 0x18 ;  /* 0x0000000203037211 */ /* 0x001fe400078ec0ff */
[----:B------:R-:W-:-:S03]  /*9ba0*/  SHF.L.U32 R2, R0, 0x1f, RZ ;  /* 0x0000001f00027819 */ /* 0x000fc600000006ff */
[----:B------:R-:W-:-:S04]  /*9bb0*/  VIADD R3, R3, 0x28 ;  /* 0x0000002803037836 */ /* 0x000fc80000000000 */
[C---:B------:R-:W-:Y:S02]  /*9bc0*/  IMAD R7, R8.reuse, 0x8, R3 ;  /* 0x0000000808077824 */ /* 0x040fe400078e0203 */
[----:B------:R-:W-:Y:S02]  /*9bd0*/  VIADD R8, R8, 0x1 ;  /* 0x0000000108087836 */ /* 0x000fe40000000000 */
[----:B------:R-:W0:Y:S03]  /*9be0*/  SYNCS.PHASECHK.TRANS64.TRYWAIT P0, [R7+URZ], R2 ;  /* 0x00000002070075a7 */ /* 0x000e26000800017f */
[----:B------:R-:W-:-:S04]  /*9bf0*/  ISETP.NE.AND P1, PT, R8, 0x5, PT ;  /* 0x000000050800780c */ /* 0x000fc80003f25270 */
[----:B------:R-:W-:Y:S02]  /*9c00*/  SEL R5, RZ, 0x1, P1 ;  /* 0x00000001ff057807 */ /* 0x000fe40000800000 */
[----:B------:R-:W-:Y:S02]  /*9c10*/  SEL R8, R8, RZ, P1 ;  /* 0x000000ff08087207 */ /* 0x000fe40000800000 */
[----:B------:R-:W-:-:S03]  /*9c20*/  LOP3.LUT R5, R0, R5, RZ, 0x3c, !PT ;  /* 0x0000000500057212 */ /* 0x000fc600078e3cff */
[----:B------:R-:W-:Y:S01]  /*9c30*/  IMAD R9, R8, 0x8, R3 ;  /* 0x0000000808097824 */ /* 0x000fe200078e0203 */
[----:B------:R-:W-:Y:S01]  /*9c40*/  SHF.L.U32 R4, R5, 0x1f, RZ ;  /* 0x0000001f05047819 */ /* 0x000fe200000006ff */
[----:B0-----:R-:W-:Y:S06]  /*9c50*/  @!P0 BRA `(.L_x_312) ;  /* 0x00000004002c8947 */ /* 0x001fec0003800000 */
.L_x_326:
[----:B------:R-:W1:Y:S01]  /*9c60*/  SYNCS.PHASECHK.TRANS64.TRYWAIT P0, [R9+URZ], R4 ;  /* 0x00000004090075a7 */ /* 0x000e62000800017f */
[----:B------:R-:W-:-:S05]  /*9c70*/  VIADD R0, R8, 0x1 ;  /* 0x0000000108007836 */ /* 0x000fca0000000000 */
[----:B------:R-:W-:-:S04]  /*9c80*/  ISETP.NE.AND P1, PT, R0, 0x5, PT ;  /* 0x000000050000780c */ /* 0x000fc80003f25270 */
[----:B0-----:R-:W-:Y:S02]  /*9c90*/  SEL R2, RZ, 0x1, P1 ;  /* 0x00000001ff027807 */ /* 0x001fe40000800000 */
[----:B------:R-:W-:Y:S02]  /*9ca0*/  SEL R0, R0, RZ, P1 ;  /* 0x000000ff00007207 */ /* 0x000fe40000800000 */
[----:B------:R-:W-:-:S03]  /*9cb0*/  LOP3.LUT R7, R5, R2, RZ, 0x3c, !PT ;  /* 0x0000000205077212 */ /* 0x000fc600078e3cff */
[----:B------:R-:W-:Y:S01]  /*9cc0*/  IMAD R6, R0, 0x8, R3 ;  /* 0x0000000800067824 */ /* 0x000fe200078e0203 */
[----:B------:R-:W-:Y:S01]  /*9cd0*/  SHF.L.U32 R5, R7, 0x1f, RZ ;  /* 0x0000001f07057819 */ /* 0x000fe200000006ff */
[----:B-1----:R-:W-:Y:S06]  /*9ce0*/  @!P0 BRA `(.L_x_313) ;  /* 0x00000004001c8947 */ /* 0x002fec0003800000 */
.L_x_327:
[----:B------:R-:W1:Y:S01]  /*9cf0*/  SYNCS.PHASECHK.TRANS64.TRYWAIT P0, [R6+URZ], R5 ;  /* 0x00000005060075a7 */ /* 0x000e62000800017f */
[----:B------:R-:W-:-:S05]  /*9d00*/  VIADD R0, R0, 0x1 ;  /* 0x0000000100007836 */ /* 0x000fca0000000000 */
[----:B------:R-:W-:-:S04]  /*9d10*/  ISETP.NE.AND P1, PT, R0, 0x5, PT ;  /* 0x000000050000780c */ /* 0x000fc80003f25270 */
[----:B------:R-:W-:Y:S02]  /*9d20*/  SEL R2, RZ, 0x1, P1 ;  /* 0x00000001ff027807 */ /* 0x000fe40000800000 */
[----:B------:R-:W-:Y:S02]  /*9d30*/  SEL R0, R0, RZ, P1 ;  /* 0x000000ff00007207 */ /* 0x000fe40000800000 */
[----:B------:R-:W-:-:S03]  /*9d40*/  LOP3.LUT R7, R7, R2, RZ, 0x3c, !PT ;  /* 0x0000000207077212 */ /* 0x000fc600078e3cff */
[----:B0-----:R-:W-:Y:S01]  /*9d50*/  IMAD R9, R0, 0x8, R3 ;  /* 0x0000000800097824 */ /* 0x001fe200078e0203 */
[----:B------:R-:W-:Y:S01]  /*9d60*/  SHF.L.U32 R4, R7, 0x1f, RZ ;  /* 0x0000001f07047819 */ /* 0x000fe200000006ff */
[----:B-1----:R-:W-:Y:S06]  /*9d70*/  @!P0 BRA `(.L_x_314) ;  /* 0x00000004000c8947 */ /* 0x002fec0003800000 */
.L_x_328:
[----:B------:R-:W1:Y:S01]  /*9d80*/  SYNCS.PHASECHK.TRANS64.TRYWAIT P0, [R9+URZ], R4 ;  /* 0x00000004090075a7 */ /* 0x000e62000800017f */
[----:B------:R-:W-:-:S05]  /*9d90*/  VIADD R0, R0, 0x1 ;  /* 0x0000000100007836 */ /* 0x000fca0000000000 */
[----:B------:R-:W-:-:S04]  /*9da0*/  ISETP.NE.AND P1, PT, R0, 0x5, PT ;  /* 0x000000050000780c */ /* 0x000fc80003f25270 */
[----:B------:R-:W-:Y:S02]  /*9db0*/  SEL R2, RZ, 0x1, P1 ;  /* 0x00000001ff027807 */ /* 0x000fe40000800000 */
[----:B------:R-:W-:Y:S02]  /*9dc0*/  SEL R0, R0, RZ, P1 ;  /* 0x000000ff00007207 */ /* 0x000fe40000800000 */
[----:B------:R-:W-:Y:S01]  /*9dd0*/  LOP3.LUT R2, R7, R2, RZ, 0x3c, !PT ;  /* 0x0000000207027212 */ /* 0x000fe200078e3cff */
[----:B-1----:R-:W-:Y:S06]  /*9de0*/  @!P0 BRA `(.L_x_315) ;  /* 0x0000000400048947 */ /* 0x002fec0003800000 */
.L_x_329:
[----:B------:R-:W-:Y:S01]  /*9df0*/  IMAD R3, R0, 0x8, R3 ;  /* 0x0000000800037824 */ /* 0x000fe200078e0203 */
[----:B------:R-:W-:-:S07]  /*9e00*/  SHF.L.U32 R0, R2, 0x1f, RZ ;  /* 0x0000001f02007819 */ /* 0x000fce00000006ff */
.L_x_316:
[----:B--2---:R2:W3:Y:S02]  /*9e10*/  SYNCS.PHASECHK.TRANS64.TRYWAIT P0, [R3+URZ], R0 ;  /* 0x00000000030075a7 */ /* 0x0044e4000800017f */
[----:B---3--:R-:W-:Y:S05]  /*9e20*/  @!P0 NANOSLEEP.SYNCS 0x989680 ;  /* 0x009896800000895d */ /* 0x008fea0003900000 */
[----:B------:R-:W3:Y:S02]  /*9e30*/  @!P0 SYNCS.PHASECHK.TRANS64 P0, [R3+URZ], R0 ;  /* 0x00000000030085a7 */ /* 0x000ee4000800007f */
[----:B---3--:R-:W-:Y:S05]  /*9e40*/  @!P0 BRA `(.L_x_316) ;  /* 0xfffffffc00f08947 */ /* 0x008fea000383ffff */
.L_x_310:
[----:B------:R-:W-:Y:S05]  /*9e50*/  BSYNC B0 ;  /* 0x0000000000007941 */ /* 0x000fea0003800000 */
.L_x_309:
[----:B------:R-:W-:Y:S05]  /*9e60*/  EXIT ;  /* 0x000000000000794d */ /* 0x000fea0003800000 */
.L_x_19:
[----:B-1----:R1:W2:Y:S02]  /*9e70*/  SYNCS.PHASECHK.TRANS64.TRYWAIT P0, [R161+URZ], R0 ;  /* 0x00000000a10075a7 */ /* 0x0022a4000800017f */
[----:B--2---:R-:W-:Y:S05]  /*9e80*/  @!P0 NANOSLEEP.SYNCS 0x989680 ;  /* 0x009896800000895d */ /* 0x004fea0003900000 */
[----:B------:R-:W2:Y:S02]  /*9e90*/  @!P0 SYNCS.PHASECHK.TRANS64 P0, [R161+URZ], R0 ;  /* 0x00000000a10085a7 */ /* 0x000ea4000800007f */
[----:B--2---:R-:W-:Y:S05]  /*9ea0*/  @!P0 BRA `(.L_x_19) ;  /* 0xfffffffc00f08947 */ /* 0x004fea000383ffff */
[----:B------:R-:W-:Y:S05]  /*9eb0*/  BRA `(.L_x_317) ;  /* 0xffffff7400f47947 */ /* 0x000fea000383ffff */
.L_x_24:
[----:B--2---:R2:W3:Y:S02]  /*9ec0*/  SYNCS.PHASECHK.TRANS64.TRYWAIT P1, [R3+URZ], R0 ;  /* 0x00000000030075a7 */ /* 0x0044e4000802017f */
[----:B---3--:R-:W-:Y:S05]  /*9ed0*/  @!P1 NANOSLEEP.SYNCS 0x989680 ;  /* 0x009896800000995d */ /* 0x008fea0003900000 */
[----:B------:R-:W3:Y:S02]  /*9ee0*/  @!P1 SYNCS.PHASECHK.TRANS64 P1, [R3+URZ], R0 ;  /* 0x00000000030095a7 */ /* 0x000ee4000802007f */
[----:B---3--:R-:W-:Y:S05]  /*9ef0*/  @!P1 BRA `(.L_x_24) ;  /* 0xfffffffc00f09947 */ /* 0x008fea000383ffff */
[----:B------:R-:W-:Y:S05]  /*9f00*/  BRA `(.L_x_23) ;  /* 0xffffff7800607947 */ /* 0x000fea000383ffff */
.L_x_29:
[----:B--2---:R-:W-:-:S04]  /*9f10*/  IMAD.U32 R5, RZ, RZ, UR4 ;  /* 0x00000004ff057e24 */ /* 0x004fc8000f8e00ff */
[----:B------:R2:W3:Y:S03]  /*9f20*/  SYNCS.PHASECHK.TRANS64.TRYWAIT P1, [R5+URZ], R4 ;  /* 0x00000004050075a7 */ /* 0x0004e6000802017f */
[----:B---3--:R-:W-:Y:S05]  /*9f30*/  @!P1 NANOSLEEP.SYNCS 0x989680 ;  /* 0x009896800000995d */ /* 0x008fea0003900000 */
[----:B------:R-:W3:Y:S02]  /*9f40*/  @!P1 SYNCS.PHASECHK.TRANS64 P1, [R5+URZ], R4 ;  /* 0x00000004050095a7 */ /* 0x000ee4000802007f */
[----:B---3--:R-:W-:Y:S05]  /*9f50*/  @!P1 BRA `(.L_x_29) ;  /* 0xfffffffc00ec9947 */ /* 0x008fea000383ffff */
[----:B------:R-:W-:Y:S05]  /*9f60*/  BRA `(.L_x_28) ;  /* 0xffffff7c003c7947 */ /* 0x000fea000383ffff */
.L_x_35:
[----:B-1----:R1:W2:Y:S02]  /*9f70*/  SYNCS.PHASECHK.TRANS64.TRYWAIT P0, [R161+URZ+0x10], R0 ;  /* 0x00001000a10075a7 */ /* 0x0022a4000800017f */
[----:B--2---:R-:W-:Y:S05]  /*9f80*/  @!P0 NANOSLEEP.SYNCS 0x989680 ;  /* 0x009896800000895d */ /* 0x004fea0003900000 */
[----:B------:R-:W2:Y:S02]  /*9f90*/  @!P0 SYNCS.PHASECHK.TRANS64 P0, [R161+URZ+0x10], R0 ;  /* 0x00001000a10085a7 */ /* 0x000ea4000800007f */
[----:B--2---:R-:W-:Y:S05]  /*9fa0*/  @!P0 BRA `(.L_x_35) ;  /* 0xfffffffc00f08947 */ /* 0x004fea000383ffff */
[----:B------:R-:W-:Y:S05]  /*9fb0*/  BRA `(.L_x_318) ;  /* 0xffffff8000947947 */ /* 0x000fea000383ffff */
.L_x_296:
[----:B------:R-:W-:Y:S01]  /*9fc0*/  BSSY B1, `(.L_x_319) ;  /* 0x0000006000017945 */ /* 0x000fe20003800000 */
[----:B------:R-:W-:-:S07]  /*9fd0*/  IMAD.MOV.U32 R15, RZ, RZ, -0x1 ;  /* 0xffffffffff0f7424 */ /* 0x000fce00078e00ff */
[----:B-----5:R-:W-:Y:S05]  /*9fe0*/  WARPSYNC.COLLECTIVE R15, `(.L_x_320) ;  /* 0x000000000f0c7348 */ /* 0x020fea0003c00000 */
[----:B------:R-:W-:Y:S02]  /*9ff0*/  ELECT P6, UR62, PT ;  /* 0x00000000003e782f */ /* 0x000fe400038c0000 */
[----:B------:R-:W-:Y:S01]  /*a000*/  MOV R14, UR62 ;  /* 0x0000003e000e7c02 */ /* 0x000fe20008000f00 */
[----:B-----5:R-:W-:Y:S10]  /*a010*/  ENDCOLLECTIVE ;  /* 0x000000000000791b */ /* 0x020ff40003800000 */
.L_x_320:
[----:B------:R-:W-:Y:S05]  /*a020*/  BSYNC B1 ;  /* 0x0000000000017941 */ /* 0x000fea0003800000 */
.L_x_319:
[----:B------:R-:W-:Y:S05]  /*a030*/  BRA `(.L_x_321) ;  /* 0xffffffec00cc7947 */ /* 0x000fea000383ffff */
.L_x_299:
[----:B-1----:R1:W2:Y:S02]  /*a040*/  SYNCS.PHASECHK.TRANS64.TRYWAIT P1, [R12+URZ+0x28], R5 ;  /* 0x000028050c0075a7 */ /* 0x0022a4000802017f */
[----:B--2---:R-:W-:Y:S05]  /*a050*/  @!P1 NANOSLEEP.SYNCS 0x989680 ;  /* 0x009896800000995d */ /* 0x004fea0003900000 */
[----:B------:R-:W2:Y:S02]  /*a060*/  @!P1 SYNCS.PHASECHK.TRANS64 P1, [R12+URZ+0x28], R5 ;  /* 0x000028050c0095a7 */ /* 0x000ea4000802007f */
[----:B--2---:R-:W-:Y:S05]  /*a070*/  @!P1 BRA `(.L_x_299) ;  /* 0xfffffffc00f09947 */ /* 0x004fea000383ffff */
[----:B------:R-:W-:Y:S05]  /*a080*/  BRA `(.L_x_322) ;  /* 0xfffffff000087947 */ /* 0x000fea000383ffff */
.L_x_308:
[----:B------:R-:W-:Y:S01]  /*a090*/  BSSY B0, `(.L_x_323) ;  /* 0x0000006000007945 */ /* 0x000fe20003800000 */
[----:B------:R-:W-:-:S07]  /*a0a0*/  IMAD.MOV.U32 R15, RZ, RZ, -0x1 ;  /* 0xffffffffff0f7424 */ /* 0x000fce00078e00ff */
[----:B-----5:R-:W-:Y:S05]  /*a0b0*/  WARPSYNC.COLLECTIVE R15, `(.L_x_324) ;  /* 0x000000000f0c7348 */ /* 0x020fea0003c00000 */
[----:B------:R-:W-:Y:S02]  /*a0c0*/  ELECT P6, UR62, PT ;  /* 0x00000000003e782f */ /* 0x000fe400038c0000 */
[----:B------:R-:W-:Y:S01]  /*a0d0*/  MOV R14, UR62 ;  /* 0x0000003e000e7c02 */ /* 0x000fe20008000f00 */
[----:B-----5:R-:W-:Y:S10]  /*a0e0*/  ENDCOLLECTIVE ;  /* 0x000000000000791b */ /* 0x020ff40003800000 */
.L_x_324:
[----:B------:R-:W-:Y:S05]  /*a0f0*/  BSYNC B0 ;  /* 0x0000000000007941 */ /* 0x000fea0003800000 */
.L_x_323:
[----:B------:R-:W-:Y:S05]  /*a100*/  BRA `(.L_x_325) ;  /* 0xfffffff800807947 */ /* 0x000fea000383ffff */
.L_x_312:
[----:B0-----:R0:W1:Y:S02]  /*a110*/  SYNCS.PHASECHK.TRANS64.TRYWAIT P0, [R7+URZ], R2 ;  /* 0x00000002070075a7 */ /* 0x001064000800017f */
[----:B-1----:R-:W-:Y:S05]  /*a120*/  @!P0 NANOSLEEP.SYNCS 0x989680 ;  /* 0x009896800000895d */ /* 0x002fea0003900000 */
[----:B------:R-:W1:Y:S02]  /*a130*/  @!P0 SYNCS.PHASECHK.TRANS64 P0, [R7+URZ], R2 ;  /* 0x00000002070085a7 */ /* 0x000e64000800007f */
[----:B-1----:R-:W-:Y:S05]  /*a140*/  @!P0 BRA `(.L_x_312) ;  /* 0xfffffffc00f08947 */ /* 0x002fea000383ffff */
[----:B------:R-:W-:Y:S05]  /*a150*/  BRA `(.L_x_326) ;  /* 0xfffffff800c07947 */ /* 0x000fea000383ffff */
.L_x_313:
[----:B0-----:R0:W1:Y:S02]  /*a160*/  SYNCS.PHASECHK.TRANS64.TRYWAIT P0, [R9+URZ], R4 ;  /* 0x00000004090075a7 */ /* 0x001064000800017f */
[----:B-1----:R-:W-:Y:S05]  /*a170*/  @!P0 NANOSLEEP.SYNCS 0x989680 ;  /* 0x009896800000895d */ /* 0x002fea0003900000 */
[----:B------:R-:W1:Y:S02]  /*a180*/  @!P0 SYNCS.PHASECHK.TRANS64 P0, [R9+URZ], R4 ;  /* 0x00000004090085a7 */ /* 0x000e64000800007f */
[----:B-1----:R-:W-:Y:S05]  /*a190*/  @!P0 BRA `(.L_x_313) ;  /* 0xfffffffc00f08947 */ /* 0x002fea000383ffff */
[----:B------:R-:W-:Y:S05]  /*a1a0*/  BRA `(.L_x_327) ;  /* 0xfffffff800d07947 */ /* 0x000fea000383ffff */
.L_x_314:
[----:B0-----:R0:W1:Y:S02]  /*a1b0*/  SYNCS.PHASECHK.TRANS64.TRYWAIT P0, [R6+URZ], R5 ;  /* 0x00000005060075a7 */ /* 0x001064000800017f */
[----:B-1----:R-:W-:Y:S05]  /*a1c0*/  @!P0 NANOSLEEP.SYNCS 0x989680 ;  /* 0x009896800000895d */ /* 0x002fea0003900000 */
[----:B------:R-:W1:Y:S02]  /*a1d0*/  @!P0 SYNCS.PHASECHK.TRANS64 P0, [R6+URZ], R5 ;  /* 0x00000005060085a7 */ /* 0x000e64000800007f */
[----:B-1----:R-:W-:Y:S05]  /*a1e0*/  @!P0 BRA `(.L_x_314) ;  /* 0xfffffffc00f08947 */ /* 0x002fea000383ffff */
[----:B------:R-:W-:Y:S05]  /*a1f0*/  BRA `(.L_x_328) ;  /* 0xfffffff800e07947 */ /* 0x000fea000383ffff */
.L_x_315:
[----:B-1----:R1:W2:Y:S02]  /*a200*/  SYNCS.PHASECHK.TRANS64.TRYWAIT P0, [R9+URZ], R4 ;  /* 0x00000004090075a7 */ /* 0x0022a4000800017f */
[----:B--2---:R-:W-:Y:S05]  /*a210*/  @!P0 NANOSLEEP.SYNCS 0x989680 ;  /* 0x009896800000895d */ /* 0x004fea0003900000 */
[----:B------:R-:W2:Y:S02]  /*a220*/  @!P0 SYNCS.PHASECHK.TRANS64 P0, [R9+URZ], R4 ;  /* 0x00000004090085a7 */ /* 0x000ea4000800007f */
[----:B--2---:R-:W-:Y:S05]  /*a230*/  @!P0 BRA `(.L_x_315) ;  /* 0xfffffffc00f08947 */ /* 0x004fea000383ffff */
[----:B------:R-:W-:Y:S05]  /*a240*/  BRA `(.L_x_329) ;  /* 0xfffffff800e87947 */ /* 0x000fea000383ffff */
.L_x_330:
[----:B------:R-:W-:-:S00]  /*a250*/  BRA `(.L_x_330) ;  /* 0xfffffffc00fc7947 */ /* 0x000fc0000383ffff */
[----:B------:R-:W-:-:S00]  /*a260*/  NOP ;  /* 0x0000000000007918 */ /* 0x000fc00000000000 */
        /* <DEDUP_REMOVED lines=9> */
.L_x_331:


//--------------------- .nv.global.init           --------------------------
	.section	.nv.global.init,"aw",@progbits
.nv.global.init:
	.type		$str$22,@object
	.size		$str$22,($str$23 - $str$22)
$str$22:
        /*0000*/ 	.byte	0x6b, 0x5f, 0x74, 0x69, 0x6c, 0x65, 0x5f, 0x63, 0x6f, 0x75, 0x6e, 0x74, 0x20, 0x3e, 0x3d, 0x20
        /*0010*/ 	.byte	0x31, 0x00
	.type		$str$23,@object
	.size		$str$23,(__unnamed_1 - $str$23)
$str$23:
        /*0012*/ 	.byte	0x2f, 0x74, 0x6d, 0x70, 0x2f, 0x63, 0x75, 0x74, 0x6c, 0x61, 0x73, 0x73, 0x5f, 0x73, 0x77, 0x65
        /*0022*/ 	.byte	0x65, 0x70, 0x5f, 0x73, 0x72, 0x63, 0x2f, 0x69, 0x6e, 0x63, 0x6c, 0x75, 0x64, 0x65, 0x2f, 0x63
        /*0032*/ 	.byte	0x75, 0x74, 0x6c, 0x61, 0x73, 0x73, 0x2f, 0x67, 0x65, 0x6d, 0x6d, 0x2f, 0x63, 0x6f, 0x6c, 0x6c
        /*0042*/ 	.byte	0x65, 0x63, 0x74, 0x69, 0x76, 0x65, 0x2f, 0x73, 0x6d, 0x39, 0x30, 0x5f, 0x6d, 0x6d, 0x61, 0x5f
        /*0052*/ 	.byte	0x74, 0x6d, 0x61, 0x5f, 0x67, 0x6d, 0x6d, 0x61, 0x5f, 0x73, 0x73, 0x5f, 0x77, 0x61, 0x72, 0x70
        /*0062*/ 	.byte	0x73, 0x70, 0x65, 0x63, 0x69, 0x61, 0x6c, 0x69, 0x7a, 0x65, 0x64, 0x2e, 0x68, 0x70, 0x70, 0x00
	.type		__unnamed_1,@object
	.size		__unnamed_1,(.L_0 - __unnamed_1)
__unnamed_1:
        /*0072*/ 	.byte	0x76, 0x6f, 0x69, 0x64, 0x20, 0x63, 0x75, 0x74, 0x6c, 0x61, 0x73, 0x73, 0x3a, 0x3a, 0x67, 0x65
        /* <DEDUP_REMOVED lines=175> */
        /*0b72*/ 	.byte	0x69, 0x64, 0x65, 0x6e, 0x74, 0x69, 0x74, 0x79, 0x5d, 0x00
.L_0:


//--------------------- .nv.shared._ZN7cutlass13device_kernelINS_4gemm6kernel13GemmUniversalIN4cute5tupleIJiiiiEEENS1_10collective13CollectiveMmaINS1_34MainloopSm90TmaGmmaWarpSpecializedILi5ENS5_IJNS4_1CILi1EEENSA_ILi2EEESB_EEENS1_32KernelTmaWarpSpecializedPingpongEEENS5_IJNSA_ILi64EEENSA_ILi256EEENSA_ILi32EEEEEEfNS5_IJlSB_lEEEfSK_NS4_8TiledMMAINS4_8MMA_AtomIJNS4_4SM904GMMA30MMA_64x256x8_F32TF32TF32_SS_TNILNSO_7ScaleInE1ELSQ_1EEEEEENS4_6LayoutINS5_IJSB_SB_SB_EEENS5_IJNSA_ILi0EEESV_SV_EEEEENS5_IJNS4_10UnderscoreESY_SY_EEEEENS4_23SM90_TMA_LOAD_MULTICASTENS4_14ComposedLayoutINS4_7SwizzleILi3ELi4ELi3EEENS4_18smem_ptr_flag_bitsILi32EEENST_INS5_IJNSA_ILi8EEESI_EEENS5_IJSI_SB_EEEEEEEvNS4_8identityENS4_13SM90_TMA_LOADES1B_vS1C_EENS_8epilogue10collective6detail29Sm90TmaWarpSpecializedAdapterINS1G_15DefaultEpilogueIfSK_SK_NS1F_6thread17LinearCombinationIfLi1EffLNS1K_9ScaleType4KindE0ELNS_15FloatRoundStyleE2EfEENS1_15EpilogueDefaultEEEEEvvEEEEvNT_6ParamsE --------------------------
	.section	.nv.shared._ZN7cutlass13device_kernelINS_4gemm6kernel13GemmUniversalIN4cute5tupleIJiiiiEEENS1_10collective13CollectiveMmaINS1_34MainloopSm90TmaGmmaWarpSpecializedILi5ENS5_IJNS4_1CILi1EEENSA_ILi2EEESB_EEENS1_32KernelTmaWarpSpecializedPingpongEEENS5_IJNSA_ILi64EEENSA_ILi256EEENSA_ILi32EEEEEEfNS5_IJlSB_lEEEfSK_NS4_8TiledMMAINS4_8MMA_AtomIJNS4_4SM904GMMA30MMA_64x256x8_F32TF32TF32_SS_TNILNSO_7ScaleInE1ELSQ_1EEEEEENS4_6LayoutINS5_IJSB_SB_SB_EEENS5_IJNSA_ILi0EEESV_SV_EEEEENS5_IJNS4_10UnderscoreESY_SY_EEEEENS4_23SM90_TMA_LOAD_MULTICASTENS4_14ComposedLayoutINS4_7SwizzleILi3ELi4ELi3EEENS4_18smem_ptr_flag_bitsILi32EEENST_INS5_IJNSA_ILi8EEESI_EEENS5_IJSI_SB_EEEEEEEvNS4_8identityENS4_13SM90_TMA_LOADES1B_vS1C_EENS_8epilogue10collective6detail29Sm90TmaWarpSpecializedAdapterINS1G_15DefaultEpilogueIfSK_SK_NS1F_6thread17LinearCombinationIfLi1EffLNS1K_9ScaleType4KindE0ELNS_15FloatRoundStyleE2EfEENS1_15EpilogueDefaultEEEEEvvEEEEvNT_6ParamsE,"aw",@nobits
	.sectionflags	@""
	.align	16
	.zero		1024


//--------------------- .nv.shared.reserved.0     --------------------------
	.section	.nv.shared.reserved.0,"aw",@nobits
	.weak		__nv_reservedSMEM_offset_0_alias
	.size		__nv_reservedSMEM_offset_0_alias, 0, 0
	.other		__nv_reservedSMEM_offset_0_alias,@"STO_CUDA_RESERVED_SHARED STV_DEFAULT"
__nv_reservedSMEM_offset_0_alias:
	.zero		0


//--------------------- .nv.global                --------------------------
	.section	.nv.global,"aw",@nobits
.nv.global:
	.type		_ZN40_INTERNAL_b8d68d41_4_k_cu_52d92f0d_248054cute1_E,@object
	.size		_ZN40_INTERNAL_b8d68d41_4_k_cu_52d92f0d_248054cute1_E,(_ZN40_INTERNAL_b8d68d41_4_k_cu_52d92f0d_248054cuda3std3__45__cpo6cbeginE - _ZN40_INTERNAL_b8d68d41_4_k_cu_52d92f0d_248054cute1_E)
_ZN40_INTERNAL_b8d68d41_4_k_cu_52d92f0d_248054cute1_E:
	.zero		1
	.type		_ZN40_INTERNAL_b8d68d41_4_k_cu_52d92f0d_248054cuda3std3__45__cpo6cbeginE,@object
	.size		_ZN40_INTERNAL_b8d68d41_4_k_cu_52d92f0d_248054cuda3std3__45__cpo6cbeginE,(_ZN40_INTERNAL_b8d68d41_4_k_cu_52d92f0d_248054cuda3std3__48in_placeE - _ZN40_INTERNAL_b8d68d41_4_k_cu_52d92f0d_248054cuda3std3__45__cpo6cbeginE)
_ZN40_INTERNAL_b8d68d41_4_k_cu_52d92f0d_248054cuda3std3__45__cpo6cbeginE:
	.zero		1
	.type		_ZN40_INTERNAL_b8d68d41_4_k_cu_52d92f0d_248054cuda3std3__48in_placeE,@object
	.size		_ZN40_INTERNAL_b8d68d41_4_k_cu_52d92f0d_248054cuda3std3__48in_placeE,(_ZN40_INTERNAL_b8d68d41_4_k_cu_52d92f0d_248054cuda3std6ranges3__45__cpo9iter_moveE - _ZN40_INTERNAL_b8d68d41_4_k_cu_52d92f0d_248054cuda3std3__48in_placeE)
_ZN40_INTERNAL_b8d68d41_4_k_cu_52d92f0d_248054cuda3std3__48in_placeE:
	.zero		1
	.type		_ZN40_INTERNAL_b8d68d41_4_k_cu_52d92f0d_248054cuda3std6ranges3__45__cpo9iter_moveE,@object
	.size		_ZN40_INTERNAL_b8d68d41_4_k_cu_52d92f0d_248054cuda3std6ranges3__45__cpo9iter_moveE,(_ZN40_INTERNAL_b8d68d41_4_k_cu_52d92f0d_248054cuda3std3__45__cpo5beginE - _ZN40_INTERNAL_b8d68d41_4_k_cu_52d92f0d_248054cuda3std6ranges3__45__cpo9iter_moveE)
_ZN40_INTERNAL_b8d68d41_4_k_cu_52d92f0d_248054cuda3std6ranges3__45__cpo9iter_moveE:
	.zero		1
	.type		_ZN40_INTERNAL_b8d68d41_4_k_cu_52d92f0d_248054cuda3std3__45__cpo5beginE,@object
	.size		_ZN40_INTERNAL_b8d68d41_4_k_cu_52d92f0d_248054cuda3std3__45__cpo5beginE,(_ZN40_INTERNAL_b8d68d41_4_k_cu_52d92f0d_248054cuda3std3__442_GLOBAL__N__b8d68d41_4_k_cu_52d92f0d_248056ignoreE - _ZN40_INTERNAL_b8d68d41_4_k_cu_52d92f0d_248054cuda3std3__45__cpo5beginE)
_ZN40_INTERNAL_b8d68d41_4_k_cu_52d92f0d_248054cuda3std3__45__cpo5beginE:
	.zero		1
	.type		_ZN40_INTERNAL_b8d68d41_4_k_cu_52d92f0d_248054cuda3std3__442_GLOBAL__N__b8d68d41_4_k_cu_52d92f0d_248056ignoreE,@object
	.size		_ZN40_INTERNAL_b8d68d41_4_k_cu_52d92f0d_248054cuda3std3__442_GLOBAL__N__b8d68d41_4_k_cu_52d92f0d_248056ignoreE,(_ZN40_INTERNAL_b8d68d41_4_k_cu_52d92f0d_248054cute7productE - _ZN40_INTERNAL_b8d68d41_4_k_cu_52d92f0d_248054cuda3std3__442_GLOBAL__N__b8d68d41_4_k_cu_52d92f0d_248056ignoreE)
_ZN40_INTERNAL_b8d68d41_4_k_cu_52d92f0d_248054cuda3std3__442_GLOBAL__N__b8d68d41_4_k_cu_52d92f0d_248056ignoreE:
	.zero		1
	.type		_ZN40_INTERNAL_b8d68d41_4_k_cu_52d92f0d_248054cute7productE,@object
	.size		_ZN40_INTERNAL_b8d68d41_4_k_cu_52d92f0d_248054cute7productE,(_ZN40_INTERNAL_b8d68d41_4_k_cu_52d92f0d_248054cuda3std3__45__cpo3endE - _ZN40_INTERNAL_b8d68d41_4_k_cu_52d92f0d_248054cute7productE)
_ZN40_INTERNAL_b8d68d41_4_k_cu_52d92f0d_248054cute7productE:
	.zero		1
	.type		_ZN40_INTERNAL_b8d68d41_4_k_cu_52d92f0d_248054cuda3std3__45__cpo3endE,@object
	.size		_ZN40_INTERNAL_b8d68d41_4_k_cu_52d92f0d_248054cuda3std3__45__cpo3endE,(_ZN40_INTERNAL_b8d68d41_4_k_cu_52d92f0d_248054cuda3std3__419piecewise_constructE - _ZN40_INTERNAL_b8d68d41_4_k_cu_52d92f0d_248054cuda3std3__45__cpo3endE)
_ZN40_INTERNAL_b8d68d41_4_k_cu_52d92f0d_248054cuda3std3__45__cpo3endE:
	.zero		1
	.type		_ZN40_INTERNAL_b8d68d41_4_k_cu_52d92f0d_248054cuda3std3__419piecewise_constructE,@object
	.size		_ZN40_INTERNAL_b8d68d41_4_k_cu_52d92f0d_248054cuda3std3__419piecewise_constructE,(_ZN40_INTERNAL_b8d68d41_4_k_cu_52d92f0d_248054cuda3std3__45__cpo4cendE - _ZN40_INTERNAL_b8d68d41_4_k_cu_52d92f0d_248054cuda3std3__419piecewise_constructE)
_ZN40_INTERNAL_b8d68d41_4_k_cu_52d92f0d_248054cuda3std3__419piecewise_constructE:
	.zero		1
	.type		_ZN40_INTERNAL_b8d68d41_4_k_cu_52d92f0d_248054cuda3std3__45__cpo4cendE,@object
	.size		_ZN40_INTERNAL_b8d68d41_4_k_cu_52d92f0d_248054cuda3std3__45__cpo4cendE,(_ZN40_INTERNAL_b8d68d41_4_k_cu_52d92f0d_248054cuda3std6ranges3__45__cpo4swapE - _ZN40_INTERNAL_b8d68d41_4_k_cu_52d92f0d_248054cuda3std3__45__cpo4cendE)
_ZN40_INTERNAL_b8d68d41_4_k_cu_52d92f0d_248054cuda3std3__45__cpo4cendE:
	.zero		1
	.type		_ZN40_INTERNAL_b8d68d41_4_k_cu_52d92f0d_248054cuda3std6ranges3__45__cpo4swapE,@object
	.size		_ZN40_INTERNAL_b8d68d41_4_k_cu_52d92f0d_248054cuda3std6ranges3__45__cpo4swapE,(.L_8 - _ZN40_INTERNAL_b8d68d41_4_k_cu_52d92f0d_248054cuda3std6ranges3__45__cpo4swapE)
_ZN40_INTERNAL_b8d68d41_4_k_cu_52d92f0d_248054cuda3std6ranges3__45__cpo4swapE:
	.zero		1
.L_8:


//--------------------- .nv.constant0._ZN7cutlass13device_kernelINS_4gemm6kernel13GemmUniversalIN4cute5tupleIJiiiiEEENS1_10collective13CollectiveMmaINS1_34MainloopSm90TmaGmmaWarpSpecializedILi5ENS5_IJNS4_1CILi1EEENSA_ILi2EEESB_EEENS1_32KernelTmaWarpSpecializedPingpongEEENS5_IJNSA_ILi64EEENSA_ILi256EEENSA_ILi32EEEEEEfNS5_IJlSB_lEEEfSK_NS4_8TiledMMAINS4_8MMA_AtomIJNS4_4SM904GMMA30MMA_64x256x8_F32TF32TF32_SS_TNILNSO_7ScaleInE1ELSQ_1EEEEEENS4_6LayoutINS5_IJSB_SB_SB_EEENS5_IJNSA_ILi0EEESV_SV_EEEEENS5_IJNS4_10UnderscoreESY_SY_EEEEENS4_23SM90_TMA_LOAD_MULTICASTENS4_14ComposedLayoutINS4_7SwizzleILi3ELi4ELi3EEENS4_18smem_ptr_flag_bitsILi32EEENST_INS5_IJNSA_ILi8EEESI_EEENS5_IJSI_SB_EEEEEEEvNS4_8identityENS4_13SM90_TMA_LOADES1B_vS1C_EENS_8epilogue10collective6detail29Sm90TmaWarpSpecializedAdapterINS1G_15DefaultEpilogueIfSK_SK_NS1F_6thread17LinearCombinationIfLi1EffLNS1K_9ScaleType4KindE0ELNS_15FloatRoundStyleE2EfEENS1_15EpilogueDefaultEEEEEvvEEEEvNT_6ParamsE --------------------------
	.section	.nv.constant0._ZN7cutlass13device_kernelINS_4gemm6kernel13GemmUniversalIN4cute5tupleIJiiiiEEENS1_10collective13CollectiveMmaINS1_34MainloopSm90TmaGmmaWarpSpecializedILi5ENS5_IJNS4_1CILi1EEENSA_ILi2EEESB_EEENS1_32KernelTmaWarpSpecializedPingpongEEENS5_IJNSA_ILi64EEENSA_ILi256EEENSA_ILi32EEEEEEfNS5_IJlSB_lEEEfSK_NS4_8TiledMMAINS4_8MMA_AtomIJNS4_4SM904GMMA30MMA_64x256x8_F32TF32TF32_SS_TNILNSO_7ScaleInE1ELSQ_1EEEEEENS4_6LayoutINS5_IJSB_SB_SB_EEENS5_IJNSA_ILi0EEESV_SV_EEEEENS5_IJNS4_10UnderscoreESY_SY_EEEEENS4_23SM90_TMA_LOAD_MULTICASTENS4_14ComposedLayoutINS4_7SwizzleILi3ELi4ELi3EEENS4_18smem_ptr_flag_bitsILi32EEENST_INS5_IJNSA_ILi8EEESI_EEENS5_IJSI_SB_EEEEEEEvNS4_8identityENS4_13SM90_TMA_LOADES1B_vS1C_EENS_8epilogue10collective6detail29Sm90TmaWarpSpecializedAdapterINS1G_15DefaultEpilogueIfSK_SK_NS1F_6thread17LinearCombinationIfLi1EffLNS1K_9ScaleType4KindE0ELNS_15FloatRoundStyleE2EfEENS1_15EpilogueDefaultEEEEEvvEEEEvNT_6ParamsE,"a",@progbits
	.sectionflags	@""
	.align	4
.nv.constant0._ZN7cutlass13device_kernelINS_4gemm6kernel13GemmUniversalIN4cute5tupleIJiiiiEEENS1_10collective13CollectiveMmaINS1_34MainloopSm90TmaGmmaWarpSpecializedILi5ENS5_IJNS4_1CILi1EEENSA_ILi2EEESB_EEENS1_32KernelTmaWarpSpecializedPingpongEEENS5_IJNSA_ILi64EEENSA_ILi256EEENSA_ILi32EEEEEEfNS5_IJlSB_lEEEfSK_NS4_8TiledMMAINS4_8MMA_AtomIJNS4_4SM904GMMA30MMA_64x256x8_F32TF32TF32_SS_TNILNSO_7ScaleInE1ELSQ_1EEEEEENS4_6LayoutINS5_IJSB_SB_SB_EEENS5_IJNSA_ILi0EEESV_SV_EEEEENS5_IJNS4_10UnderscoreESY_SY_EEEEENS4_23SM90_TMA_LOAD_MULTICASTENS4_14ComposedLayoutINS4_7SwizzleILi3ELi4ELi3EEENS4_18smem_ptr_flag_bitsILi32EEENST_INS5_IJNSA_ILi8EEESI_EEENS5_IJSI_SB_EEEEEEEvNS4_8identityENS4_13SM90_TMA_LOADES1B_vS1C_EENS_8epilogue10collective6detail29Sm90TmaWarpSpecializedAdapterINS1G_15DefaultEpilogueIfSK_SK_NS1F_6thread17LinearCombinationIfLi1EffLNS1K_9ScaleType4KindE0ELNS_15FloatRoundStyleE2EfEENS1_15EpilogueDefaultEEEEEvvEEEEvNT_6ParamsE:
	.zero		1664


//--------------------- SYMBOLS --------------------------

	.type		.nv.reservedSmem.offset0,@object
	.size		.nv.reservedSmem.offset0,0x4
	.type		__assertfail,@function
